//
// Generated by NVIDIA NVVM Compiler
//
// Compiler Build ID: CL-36424714
// Cuda compilation tools, release 13.0, V13.0.88
// Based on NVVM 20.0.0
//

.version 9.0
.target sm_100
.address_size 64

	// .globl	_Z16device_ray_tracePdil
.func  (.param .align 16 .b8 func_retval0[16]) __internal_trig_reduction_slowpathd
(
	.param .b64 __internal_trig_reduction_slowpathd_param_0
)
;
.func  (.param .b64 func_retval0) __internal_accurate_pow
(
	.param .b64 __internal_accurate_pow_param_0
)
;
.global .align 8 .b8 __cudart_i2opi_d[144] = {8, 93, 141, 31, 177, 95, 251, 107, 234, 146, 82, 138, 247, 57, 7, 61, 123, 241, 229, 235, 199, 186, 39, 117, 45, 234, 95, 158, 102, 63, 70, 79, 183, 9, 203, 39, 207, 126, 54, 109, 31, 109, 10, 90, 139, 17, 47, 239, 15, 152, 5, 222, 255, 151, 248, 31, 59, 40, 249, 189, 139, 95, 132, 156, 244, 57, 83, 131, 57, 214, 145, 57, 65, 126, 95, 180, 38, 112, 156, 233, 132, 68, 187, 46, 245, 53, 130, 232, 62, 167, 41, 177, 28, 235, 29, 254, 28, 146, 209, 9, 234, 46, 73, 6, 224, 210, 77, 66, 58, 110, 36, 183, 97, 197, 187, 222, 171, 99, 81, 254, 65, 144, 67, 60, 153, 149, 98, 219, 192, 221, 52, 245, 209, 87, 39, 252, 41, 21, 68, 78, 110, 131, 249, 162};
.global .align 16 .b8 __cudart_sin_cos_coeffs[128] = {70, 210, 176, 44, 241, 229, 90, 190, 146, 227, 172, 105, 227, 29, 199, 62, 161, 98, 219, 25, 160, 1, 42, 191, 24, 8, 17, 17, 17, 17, 129, 63, 84, 85, 85, 85, 85, 85, 197, 191, 0, 0, 0, 0, 0, 0, 0, 0, 0, 0, 0, 0, 0, 0, 0, 0, 100, 129, 253, 32, 131, 255, 168, 189, 40, 133, 239, 193, 167, 238, 33, 62, 217, 230, 6, 142, 79, 126, 146, 190, 233, 188, 221, 25, 160, 1, 250, 62, 71, 93, 193, 22, 108, 193, 86, 191, 81, 85, 85, 85, 85, 85, 165, 63, 0, 0, 0, 0, 0, 0, 224, 191, 0, 0, 0, 0, 0, 0, 240, 63};

.visible .entry _Z16device_ray_tracePdil(
	.param .u64 .ptr .align 1 _Z16device_ray_tracePdil_param_0,
	.param .u32 _Z16device_ray_tracePdil_param_1,
	.param .u64 _Z16device_ray_tracePdil_param_2
)
{
	.reg .pred 	%p<140>;
	.reg .b32 	%r<171>;
	.reg .b32 	%f<3>;
	.reg .b64 	%rd<65>;
	.reg .b64 	%fd<389>;

	ld.param.u32 	%r35, [_Z16device_ray_tracePdil_param_1];
	ld.param.u64 	%rd21, [_Z16device_ray_tracePdil_param_2];
	mov.u32 	%r36, %ctaid.x;
	mov.u32 	%r1, %ntid.x;
	mov.u32 	%r37, %tid.x;
	mad.lo.s32 	%r164, %r36, %r1, %r37;
	cvt.s64.s32 	%rd22, %r164;
	setp.le.s64 	%p3, %rd21, %rd22;
	@%p3 bra 	$L__BB0_72;
	mov.f64 	%fd100, 0d4000000000000000;
	{
	.reg .b32 %temp; 
	mov.b64 	{%temp, %r3}, %fd100;
	}
	and.b32  	%r4, %r3, 2146435072;
	setp.eq.s32 	%p4, %r4, 1062207488;
	setp.lt.s32 	%p6, %r3, 0;
	selp.b32 	%r5, 0, 2146435072, %p6;
	and.b32  	%r38, %r3, 2147483647;
	setp.ne.s32 	%p7, %r38, 1071644672;
	and.pred  	%p1, %p4, %p7;
	or.b32  	%r6, %r5, -2147483648;
	mov.f64 	%fd101, 0d4018000000000000;
	{
	.reg .b32 %temp; 
	mov.b64 	{%temp, %r39}, %fd101;
	}
	setp.lt.s32 	%p8, %r39, 0;
	and.pred  	%p2, %p8, %p4;
	cvt.rn.f64.s32 	%fd1, %r35;
	mov.u32 	%r40, %nctaid.x;
	mul.lo.s32 	%r7, %r1, %r40;
	mov.f64 	%fd102, 0d0000000000000000;
	mov.f64 	%fd103, 0d7FF0000000000000;
	mul.rn.f64 	%fd2, %fd103, %fd102;
	mov.u64 	%rd34, __cudart_sin_cos_coeffs;
$L__BB0_2:
	setp.eq.s32 	%p9, %r164, 0;
	mov.b64 	%rd63, 7179805799027480083;
	@%p9 bra 	$L__BB0_8;
	mul.lo.s32 	%r41, %r164, 200;
	cvt.s64.s32 	%rd27, %r41;
	and.b64  	%rd57, %rd27, 9223372036854775800;
	mov.b64 	%rd60, 2806196910506780709;
	mov.b64 	%rd61, 1;
	mov.b64 	%rd62, 0;
	mov.u64 	%rd59, %rd61;
$L__BB0_4:
	and.b64  	%rd28, %rd57, 1;
	setp.eq.b64 	%p10, %rd28, 1;
	not.pred 	%p11, %p10;
	@%p11 bra 	$L__BB0_6;
	mul.lo.s64 	%rd61, %rd61, %rd60;
	mad.lo.s64 	%rd62, %rd62, %rd60, %rd59;
$L__BB0_6:
	mad.lo.s64 	%rd59, %rd59, %rd60, %rd59;
	mul.lo.s64 	%rd60, %rd60, %rd60;
	shr.u64 	%rd13, %rd57, 1;
	setp.gt.u64 	%p12, %rd57, 1;
	mov.u64 	%rd57, %rd13;
	@%p12 bra 	$L__BB0_4;
	mad.lo.s64 	%rd29, %rd61, 42, %rd62;
	mad.lo.s64 	%rd63, %rd29, 2806196910506780709, 1;
$L__BB0_8:
	setp.lt.s32 	%p13, %r3, 0;
	setp.eq.s32 	%p14, %r4, 1062207488;
	and.b64  	%rd30, %rd63, 9223372036854775807;
	cvt.rn.f64.u64 	%fd104, %rd30;
	mul.f64 	%fd105, %fd104, 0d3C00000000000000;
	fma.rn.f64 	%fd106, %fd104, 0d3C00000000000000, %fd105;
	mul.f64 	%fd3, %fd106, 0d400921FB54442D18;
	mad.lo.s64 	%rd31, %rd63, 2806196910506780709, 1;
	and.b64  	%rd64, %rd31, 9223372036854775807;
	cvt.rn.f64.u64 	%fd107, %rd64;
	mul.f64 	%fd108, %fd107, 0d3C00000000000000;
	fma.rn.f64 	%fd377, %fd108, 0d4000000000000000, 0dBFF0000000000000;
	{
	.reg .b32 %temp; 
	mov.b64 	{%temp, %r43}, %fd377;
	}
	abs.f64 	%fd109, %fd377;
	{ // callseq 0, 0
	.param .b64 param0;
	st.param.f64 	[param0], %fd109;
	.param .b64 retval0;
	call.uni (retval0), 
	__internal_accurate_pow, 
	(
	param0
	);
	ld.param.f64 	%fd110, [retval0];
	} // callseq 0
	setp.lt.s32 	%p16, %r43, 0;
	neg.f64 	%fd112, %fd110;
	selp.f64 	%fd113, %fd112, %fd110, %p14;
	selp.f64 	%fd114, %fd113, %fd110, %p16;
	setp.eq.f64 	%p17, %fd377, 0d0000000000000000;
	selp.b32 	%r44, %r43, 0, %p14;
	or.b32  	%r45, %r44, 2146435072;
	selp.b32 	%r46, %r45, %r44, %p13;
	mov.b32 	%r47, 0;
	mov.b64 	%fd115, {%r47, %r46};
	selp.f64 	%fd116, %fd115, %fd114, %p17;
	add.f64 	%fd117, %fd377, 0d4000000000000000;
	{
	.reg .b32 %temp; 
	mov.b64 	{%temp, %r48}, %fd117;
	}
	and.b32  	%r49, %r48, 2146435072;
	setp.eq.s32 	%p18, %r49, 2146435072;
	setp.eq.f64 	%p19, %fd109, 0d7FF0000000000000;
	selp.b32 	%r50, %r6, %r5, %p1;
	selp.b32 	%r51, %r50, %r5, %p16;
	mov.b64 	%fd118, {%r47, %r51};
	selp.f64 	%fd119, %fd118, %fd116, %p18;
	selp.f64 	%fd120, %fd119, %fd116, %p19;
	setp.eq.f64 	%p20, %fd377, 0d3FF0000000000000;
	mov.f64 	%fd121, 0d3FF0000000000000;
	sub.f64 	%fd122, %fd121, %fd120;
	sqrt.rn.f64 	%fd123, %fd122;
	selp.f64 	%fd5, 0d0000000000000000, %fd123, %p20;
	setp.eq.f64 	%p21, %fd3, 0d7FF0000000000000;
	mov.b32 	%r166, 1;
	mov.f64 	%fd369, %fd2;
	@%p21 bra 	$L__BB0_12;
	mul.f64 	%fd124, %fd3, 0d3FE45F306DC9C883;
	cvt.rni.s32.f64 	%r165, %fd124;
	cvt.rn.f64.s32 	%fd125, %r165;
	fma.rn.f64 	%fd126, %fd125, 0dBFF921FB54442D18, %fd3;
	fma.rn.f64 	%fd127, %fd125, 0dBC91A62633145C00, %fd126;
	fma.rn.f64 	%fd369, %fd125, 0dB97B839A252049C0, %fd127;
	setp.ltu.f64 	%p22, %fd3, 0d41E0000000000000;
	@%p22 bra 	$L__BB0_11;
	{ // callseq 1, 0
	.param .b64 param0;
	st.param.f64 	[param0], %fd3;
	.param .align 16 .b8 retval0[16];
	call.uni (retval0), 
	__internal_trig_reduction_slowpathd, 
	(
	param0
	);
	ld.param.f64 	%fd369, [retval0];
	ld.param.b32 	%r165, [retval0+8];
	} // callseq 1
$L__BB0_11:
	add.s32 	%r166, %r165, 1;
$L__BB0_12:
	setp.eq.f64 	%p23, %fd3, 0d7FF0000000000000;
	shl.b32 	%r54, %r166, 6;
	cvt.u64.u32 	%rd32, %r54;
	and.b64  	%rd33, %rd32, 64;
	add.s64 	%rd35, %rd34, %rd33;
	mul.rn.f64 	%fd129, %fd369, %fd369;
	and.b32  	%r55, %r166, 1;
	setp.eq.b32 	%p24, %r55, 1;
	selp.f64 	%fd130, 0dBDA8FF8320FD8164, 0d3DE5DB65F9785EBA, %p24;
	ld.global.nc.v2.f64 	{%fd131, %fd132}, [%rd35];
	fma.rn.f64 	%fd133, %fd130, %fd129, %fd131;
	fma.rn.f64 	%fd134, %fd133, %fd129, %fd132;
	ld.global.nc.v2.f64 	{%fd135, %fd136}, [%rd35+16];
	fma.rn.f64 	%fd137, %fd134, %fd129, %fd135;
	fma.rn.f64 	%fd138, %fd137, %fd129, %fd136;
	ld.global.nc.v2.f64 	{%fd139, %fd140}, [%rd35+32];
	fma.rn.f64 	%fd141, %fd138, %fd129, %fd139;
	fma.rn.f64 	%fd142, %fd141, %fd129, %fd140;
	fma.rn.f64 	%fd143, %fd142, %fd369, %fd369;
	fma.rn.f64 	%fd144, %fd142, %fd129, 0d3FF0000000000000;
	selp.f64 	%fd145, %fd144, %fd143, %p24;
	and.b32  	%r56, %r166, 2;
	setp.eq.s32 	%p25, %r56, 0;
	mov.f64 	%fd146, 0d0000000000000000;
	sub.f64 	%fd147, %fd146, %fd145;
	selp.f64 	%fd148, %fd145, %fd147, %p25;
	mul.f64 	%fd374, %fd5, %fd148;
	mov.b32 	%r167, 0;
	mov.f64 	%fd370, %fd2;
	@%p23 bra 	$L__BB0_15;
	mul.f64 	%fd149, %fd3, 0d3FE45F306DC9C883;
	cvt.rni.s32.f64 	%r167, %fd149;
	cvt.rn.f64.s32 	%fd150, %r167;
	fma.rn.f64 	%fd151, %fd150, 0dBFF921FB54442D18, %fd3;
	fma.rn.f64 	%fd152, %fd150, 0dBC91A62633145C00, %fd151;
	fma.rn.f64 	%fd370, %fd150, 0dB97B839A252049C0, %fd152;
	setp.ltu.f64 	%p26, %fd3, 0d41E0000000000000;
	@%p26 bra 	$L__BB0_15;
	{ // callseq 2, 0
	.param .b64 param0;
	st.param.f64 	[param0], %fd3;
	.param .align 16 .b8 retval0[16];
	call.uni (retval0), 
	__internal_trig_reduction_slowpathd, 
	(
	param0
	);
	ld.param.f64 	%fd370, [retval0];
	ld.param.b32 	%r167, [retval0+8];
	} // callseq 2
$L__BB0_15:
	setp.lt.s32 	%p27, %r3, 0;
	setp.eq.s32 	%p28, %r4, 1062207488;
	shl.b32 	%r58, %r167, 6;
	cvt.u64.u32 	%rd36, %r58;
	and.b64  	%rd37, %rd36, 64;
	add.s64 	%rd39, %rd34, %rd37;
	mul.rn.f64 	%fd154, %fd370, %fd370;
	and.b32  	%r59, %r167, 1;
	setp.eq.b32 	%p30, %r59, 1;
	selp.f64 	%fd155, 0dBDA8FF8320FD8164, 0d3DE5DB65F9785EBA, %p30;
	ld.global.nc.v2.f64 	{%fd156, %fd157}, [%rd39];
	fma.rn.f64 	%fd158, %fd155, %fd154, %fd156;
	fma.rn.f64 	%fd159, %fd158, %fd154, %fd157;
	ld.global.nc.v2.f64 	{%fd160, %fd161}, [%rd39+16];
	fma.rn.f64 	%fd162, %fd159, %fd154, %fd160;
	fma.rn.f64 	%fd163, %fd162, %fd154, %fd161;
	ld.global.nc.v2.f64 	{%fd164, %fd165}, [%rd39+32];
	fma.rn.f64 	%fd166, %fd163, %fd154, %fd164;
	fma.rn.f64 	%fd167, %fd166, %fd154, %fd165;
	fma.rn.f64 	%fd168, %fd167, %fd370, %fd370;
	fma.rn.f64 	%fd169, %fd167, %fd154, 0d3FF0000000000000;
	selp.f64 	%fd170, %fd169, %fd168, %p30;
	and.b32  	%r60, %r167, 2;
	setp.eq.s32 	%p31, %r60, 0;
	mov.f64 	%fd171, 0d0000000000000000;
	sub.f64 	%fd172, %fd171, %fd170;
	selp.f64 	%fd173, %fd170, %fd172, %p31;
	mul.f64 	%fd376, %fd5, %fd173;
	mul.f64 	%fd174, %fd376, 0d4028000000000000;
	fma.rn.f64 	%fd175, %fd374, 0d0000000000000000, %fd174;
	fma.rn.f64 	%fd15, %fd377, 0d0000000000000000, %fd175;
	{
	.reg .b32 %temp; 
	mov.b64 	{%temp, %r17}, %fd15;
	}
	abs.f64 	%fd16, %fd15;
	{ // callseq 3, 0
	.param .b64 param0;
	st.param.f64 	[param0], %fd16;
	.param .b64 retval0;
	call.uni (retval0), 
	__internal_accurate_pow, 
	(
	param0
	);
	ld.param.f64 	%fd176, [retval0];
	} // callseq 3
	setp.lt.s32 	%p32, %r17, 0;
	neg.f64 	%fd178, %fd176;
	selp.f64 	%fd179, %fd178, %fd176, %p28;
	selp.f64 	%fd180, %fd179, %fd176, %p32;
	setp.eq.f64 	%p33, %fd15, 0d0000000000000000;
	selp.b32 	%r61, %r17, 0, %p28;
	or.b32  	%r62, %r61, 2146435072;
	selp.b32 	%r63, %r62, %r61, %p27;
	mov.b32 	%r64, 0;
	mov.b64 	%fd181, {%r64, %r63};
	selp.f64 	%fd371, %fd181, %fd180, %p33;
	add.f64 	%fd182, %fd15, 0d4000000000000000;
	{
	.reg .b32 %temp; 
	mov.b64 	{%temp, %r65}, %fd182;
	}
	and.b32  	%r66, %r65, 2146435072;
	setp.ne.s32 	%p34, %r66, 2146435072;
	@%p34 bra 	$L__BB0_20;
	setp.num.f64 	%p35, %fd15, %fd15;
	@%p35 bra 	$L__BB0_18;
	mov.f64 	%fd183, 0d4000000000000000;
	add.rn.f64 	%fd371, %fd15, %fd183;
	bra.uni 	$L__BB0_20;
$L__BB0_18:
	setp.neu.f64 	%p36, %fd16, 0d7FF0000000000000;
	@%p36 bra 	$L__BB0_20;
	setp.lt.s32 	%p37, %r17, 0;
	selp.b32 	%r68, %r50, %r5, %p37;
	mov.b32 	%r69, 0;
	mov.b64 	%fd371, {%r69, %r68};
$L__BB0_20:
	mov.f64 	%fd184, 0d4024000000000000;
	div.rn.f64 	%fd185, %fd184, %fd376;
	setp.eq.f64 	%p38, %fd15, 0d3FF0000000000000;
	selp.f64 	%fd375, 0d3FF0000000000000, %fd371, %p38;
	{ // callseq 4, 0
	.param .b64 param0;
	st.param.f64 	[param0], 0d4018000000000000;
	.param .b64 retval0;
	call.uni (retval0), 
	__internal_accurate_pow, 
	(
	param0
	);
	ld.param.f64 	%fd186, [retval0];
	} // callseq 4
	neg.f64 	%fd188, %fd186;
	selp.f64 	%fd22, %fd188, %fd186, %p2;
	mul.f64 	%fd373, %fd377, %fd185;
	mul.f64 	%fd372, %fd374, %fd185;
$L__BB0_21:
	abs.f64 	%fd189, %fd372;
	setp.geu.f64 	%p39, %fd189, 0d4024000000000000;
	@%p39 bra 	$L__BB0_23;
	add.f64 	%fd190, %fd22, %fd375;
	add.f64 	%fd191, %fd190, 0dC062000000000000;
	abs.f64 	%fd193, %fd373;
	setp.lt.f64 	%p40, %fd193, 0d4024000000000000;
	setp.gt.f64 	%p41, %fd191, 0d0000000000000000;
	and.pred  	%p42, %p40, %p41;
	@%p42 bra 	$L__BB0_36;
$L__BB0_23:
	setp.lt.s32 	%p114, %r3, 0;
	setp.eq.s32 	%p115, %r4, 1062207488;
	mad.lo.s64 	%rd44, %rd64, 2806196910506780709, 1;
	and.b64  	%rd45, %rd44, 9223372036854775807;
	cvt.rn.f64.u64 	%fd286, %rd45;
	mul.f64 	%fd287, %fd286, 0d3C00000000000000;
	fma.rn.f64 	%fd288, %fd286, 0d3C00000000000000, %fd287;
	mul.f64 	%fd31, %fd288, 0d400921FB54442D18;
	mad.lo.s64 	%rd46, %rd64, -5105260488395614887, 2806196910506780710;
	and.b64  	%rd18, %rd46, 9223372036854775807;
	cvt.rn.f64.u64 	%fd289, %rd18;
	mul.f64 	%fd290, %fd289, 0d3C00000000000000;
	fma.rn.f64 	%fd377, %fd290, 0d4000000000000000, 0dBFF0000000000000;
	{
	.reg .b32 %temp; 
	mov.b64 	{%temp, %r137}, %fd377;
	}
	abs.f64 	%fd291, %fd377;
	{ // callseq 12, 0
	.param .b64 param0;
	st.param.f64 	[param0], %fd291;
	.param .b64 retval0;
	call.uni (retval0), 
	__internal_accurate_pow, 
	(
	param0
	);
	ld.param.f64 	%fd292, [retval0];
	} // callseq 12
	setp.lt.s32 	%p117, %r137, 0;
	neg.f64 	%fd294, %fd292;
	selp.f64 	%fd295, %fd294, %fd292, %p115;
	selp.f64 	%fd296, %fd295, %fd292, %p117;
	setp.eq.f64 	%p118, %fd377, 0d0000000000000000;
	selp.b32 	%r138, %r137, 0, %p115;
	or.b32  	%r139, %r138, 2146435072;
	selp.b32 	%r140, %r139, %r138, %p114;
	mov.b32 	%r141, 0;
	mov.b64 	%fd297, {%r141, %r140};
	selp.f64 	%fd298, %fd297, %fd296, %p118;
	add.f64 	%fd299, %fd377, 0d4000000000000000;
	{
	.reg .b32 %temp; 
	mov.b64 	{%temp, %r142}, %fd299;
	}
	and.b32  	%r143, %r142, 2146435072;
	setp.eq.s32 	%p119, %r143, 2146435072;
	setp.eq.f64 	%p120, %fd291, 0d7FF0000000000000;
	selp.b32 	%r145, %r50, %r5, %p117;
	mov.b64 	%fd300, {%r141, %r145};
	selp.f64 	%fd301, %fd300, %fd298, %p119;
	selp.f64 	%fd302, %fd301, %fd298, %p120;
	setp.eq.f64 	%p121, %fd377, 0d3FF0000000000000;
	mov.f64 	%fd303, 0d3FF0000000000000;
	sub.f64 	%fd304, %fd303, %fd302;
	sqrt.rn.f64 	%fd305, %fd304;
	selp.f64 	%fd33, 0d0000000000000000, %fd305, %p121;
	setp.eq.f64 	%p122, %fd31, 0d7FF0000000000000;
	mov.b32 	%r169, 1;
	mov.f64 	%fd379, %fd2;
	@%p122 bra 	$L__BB0_27;
	mul.f64 	%fd306, %fd31, 0d3FE45F306DC9C883;
	cvt.rni.s32.f64 	%r168, %fd306;
	cvt.rn.f64.s32 	%fd307, %r168;
	fma.rn.f64 	%fd308, %fd307, 0dBFF921FB54442D18, %fd31;
	fma.rn.f64 	%fd309, %fd307, 0dBC91A62633145C00, %fd308;
	fma.rn.f64 	%fd379, %fd307, 0dB97B839A252049C0, %fd309;
	setp.ltu.f64 	%p123, %fd31, 0d41E0000000000000;
	@%p123 bra 	$L__BB0_26;
	{ // callseq 13, 0
	.param .b64 param0;
	st.param.f64 	[param0], %fd31;
	.param .align 16 .b8 retval0[16];
	call.uni (retval0), 
	__internal_trig_reduction_slowpathd, 
	(
	param0
	);
	ld.param.f64 	%fd379, [retval0];
	ld.param.b32 	%r168, [retval0+8];
	} // callseq 13
$L__BB0_26:
	add.s32 	%r169, %r168, 1;
$L__BB0_27:
	setp.eq.f64 	%p124, %fd31, 0d7FF0000000000000;
	shl.b32 	%r148, %r169, 6;
	cvt.u64.u32 	%rd47, %r148;
	and.b64  	%rd48, %rd47, 64;
	mov.u64 	%rd49, __cudart_sin_cos_coeffs;
	add.s64 	%rd50, %rd49, %rd48;
	mul.rn.f64 	%fd311, %fd379, %fd379;
	and.b32  	%r149, %r169, 1;
	setp.eq.b32 	%p125, %r149, 1;
	selp.f64 	%fd312, 0dBDA8FF8320FD8164, 0d3DE5DB65F9785EBA, %p125;
	ld.global.nc.v2.f64 	{%fd313, %fd314}, [%rd50];
	fma.rn.f64 	%fd315, %fd312, %fd311, %fd313;
	fma.rn.f64 	%fd316, %fd315, %fd311, %fd314;
	ld.global.nc.v2.f64 	{%fd317, %fd318}, [%rd50+16];
	fma.rn.f64 	%fd319, %fd316, %fd311, %fd317;
	fma.rn.f64 	%fd320, %fd319, %fd311, %fd318;
	ld.global.nc.v2.f64 	{%fd321, %fd322}, [%rd50+32];
	fma.rn.f64 	%fd323, %fd320, %fd311, %fd321;
	fma.rn.f64 	%fd324, %fd323, %fd311, %fd322;
	fma.rn.f64 	%fd325, %fd324, %fd379, %fd379;
	fma.rn.f64 	%fd326, %fd324, %fd311, 0d3FF0000000000000;
	selp.f64 	%fd327, %fd326, %fd325, %p125;
	and.b32  	%r150, %r169, 2;
	setp.eq.s32 	%p126, %r150, 0;
	mov.f64 	%fd328, 0d0000000000000000;
	sub.f64 	%fd329, %fd328, %fd327;
	selp.f64 	%fd330, %fd327, %fd329, %p126;
	mul.f64 	%fd374, %fd33, %fd330;
	mov.b32 	%r170, 0;
	mov.f64 	%fd380, %fd2;
	@%p124 bra 	$L__BB0_30;
	mul.f64 	%fd331, %fd31, 0d3FE45F306DC9C883;
	cvt.rni.s32.f64 	%r170, %fd331;
	cvt.rn.f64.s32 	%fd332, %r170;
	fma.rn.f64 	%fd333, %fd332, 0dBFF921FB54442D18, %fd31;
	fma.rn.f64 	%fd334, %fd332, 0dBC91A62633145C00, %fd333;
	fma.rn.f64 	%fd380, %fd332, 0dB97B839A252049C0, %fd334;
	setp.ltu.f64 	%p127, %fd31, 0d41E0000000000000;
	@%p127 bra 	$L__BB0_30;
	{ // callseq 14, 0
	.param .b64 param0;
	st.param.f64 	[param0], %fd31;
	.param .align 16 .b8 retval0[16];
	call.uni (retval0), 
	__internal_trig_reduction_slowpathd, 
	(
	param0
	);
	ld.param.f64 	%fd380, [retval0];
	ld.param.b32 	%r170, [retval0+8];
	} // callseq 14
$L__BB0_30:
	setp.lt.s32 	%p128, %r3, 0;
	setp.eq.s32 	%p129, %r4, 1062207488;
	shl.b32 	%r152, %r170, 6;
	cvt.u64.u32 	%rd51, %r152;
	and.b64  	%rd52, %rd51, 64;
	mov.u64 	%rd53, __cudart_sin_cos_coeffs;
	add.s64 	%rd54, %rd53, %rd52;
	mul.rn.f64 	%fd336, %fd380, %fd380;
	and.b32  	%r153, %r170, 1;
	setp.eq.b32 	%p131, %r153, 1;
	selp.f64 	%fd337, 0dBDA8FF8320FD8164, 0d3DE5DB65F9785EBA, %p131;
	ld.global.nc.v2.f64 	{%fd338, %fd339}, [%rd54];
	fma.rn.f64 	%fd340, %fd337, %fd336, %fd338;
	fma.rn.f64 	%fd341, %fd340, %fd336, %fd339;
	ld.global.nc.v2.f64 	{%fd342, %fd343}, [%rd54+16];
	fma.rn.f64 	%fd344, %fd341, %fd336, %fd342;
	fma.rn.f64 	%fd345, %fd344, %fd336, %fd343;
	ld.global.nc.v2.f64 	{%fd346, %fd347}, [%rd54+32];
	fma.rn.f64 	%fd348, %fd345, %fd336, %fd346;
	fma.rn.f64 	%fd349, %fd348, %fd336, %fd347;
	fma.rn.f64 	%fd350, %fd349, %fd380, %fd380;
	fma.rn.f64 	%fd351, %fd349, %fd336, 0d3FF0000000000000;
	selp.f64 	%fd352, %fd351, %fd350, %p131;
	and.b32  	%r154, %r170, 2;
	setp.eq.s32 	%p132, %r154, 0;
	mov.f64 	%fd353, 0d0000000000000000;
	sub.f64 	%fd354, %fd353, %fd352;
	selp.f64 	%fd355, %fd352, %fd354, %p132;
	mul.f64 	%fd376, %fd33, %fd355;
	mul.f64 	%fd356, %fd376, 0d4028000000000000;
	fma.rn.f64 	%fd357, %fd374, 0d0000000000000000, %fd356;
	fma.rn.f64 	%fd43, %fd377, 0d0000000000000000, %fd357;
	{
	.reg .b32 %temp; 
	mov.b64 	{%temp, %r26}, %fd43;
	}
	abs.f64 	%fd44, %fd43;
	{ // callseq 15, 0
	.param .b64 param0;
	st.param.f64 	[param0], %fd44;
	.param .b64 retval0;
	call.uni (retval0), 
	__internal_accurate_pow, 
	(
	param0
	);
	ld.param.f64 	%fd358, [retval0];
	} // callseq 15
	setp.lt.s32 	%p133, %r26, 0;
	neg.f64 	%fd360, %fd358;
	selp.f64 	%fd361, %fd360, %fd358, %p129;
	selp.f64 	%fd362, %fd361, %fd358, %p133;
	setp.eq.f64 	%p134, %fd43, 0d0000000000000000;
	selp.b32 	%r155, %r26, 0, %p129;
	or.b32  	%r156, %r155, 2146435072;
	selp.b32 	%r157, %r156, %r155, %p128;
	mov.b32 	%r158, 0;
	mov.b64 	%fd363, {%r158, %r157};
	selp.f64 	%fd381, %fd363, %fd362, %p134;
	add.f64 	%fd364, %fd43, 0d4000000000000000;
	{
	.reg .b32 %temp; 
	mov.b64 	{%temp, %r159}, %fd364;
	}
	and.b32  	%r160, %r159, 2146435072;
	setp.ne.s32 	%p135, %r160, 2146435072;
	@%p135 bra 	$L__BB0_35;
	setp.num.f64 	%p136, %fd43, %fd43;
	@%p136 bra 	$L__BB0_33;
	mov.f64 	%fd365, 0d4000000000000000;
	add.rn.f64 	%fd381, %fd43, %fd365;
	bra.uni 	$L__BB0_35;
$L__BB0_33:
	setp.neu.f64 	%p137, %fd44, 0d7FF0000000000000;
	@%p137 bra 	$L__BB0_35;
	selp.b32 	%r162, %r50, %r5, %p133;
	mov.b32 	%r163, 0;
	mov.b64 	%fd381, {%r163, %r162};
$L__BB0_35:
	mov.f64 	%fd366, 0d4024000000000000;
	div.rn.f64 	%fd367, %fd366, %fd376;
	setp.eq.f64 	%p139, %fd43, 0d3FF0000000000000;
	selp.f64 	%fd375, 0d3FF0000000000000, %fd381, %p139;
	add.s64 	%rd64, %rd18, 1;
	mul.f64 	%fd373, %fd377, %fd367;
	mul.f64 	%fd372, %fd374, %fd367;
	bra.uni 	$L__BB0_21;
$L__BB0_36:
	setp.lt.s32 	%p43, %r3, 0;
	setp.eq.s32 	%p44, %r4, 1062207488;
	mul.f64 	%fd194, %fd376, 0d4028000000000000;
	fma.rn.f64 	%fd195, %fd374, 0d0000000000000000, %fd194;
	fma.rn.f64 	%fd52, %fd377, 0d0000000000000000, %fd195;
	{
	.reg .b32 %temp; 
	mov.b64 	{%temp, %r27}, %fd52;
	}
	abs.f64 	%fd53, %fd52;
	{ // callseq 5, 0
	.param .b64 param0;
	st.param.f64 	[param0], %fd53;
	.param .b64 retval0;
	call.uni (retval0), 
	__internal_accurate_pow, 
	(
	param0
	);
	ld.param.f64 	%fd196, [retval0];
	} // callseq 5
	setp.lt.s32 	%p46, %r27, 0;
	neg.f64 	%fd198, %fd196;
	selp.f64 	%fd199, %fd198, %fd196, %p44;
	selp.f64 	%fd200, %fd199, %fd196, %p46;
	setp.eq.f64 	%p47, %fd52, 0d0000000000000000;
	selp.b32 	%r70, %r27, 0, %p44;
	or.b32  	%r71, %r70, 2146435072;
	selp.b32 	%r72, %r71, %r70, %p43;
	mov.b32 	%r73, 0;
	mov.b64 	%fd201, {%r73, %r72};
	selp.f64 	%fd382, %fd201, %fd200, %p47;
	add.f64 	%fd202, %fd52, 0d4000000000000000;
	{
	.reg .b32 %temp; 
	mov.b64 	{%temp, %r74}, %fd202;
	}
	and.b32  	%r75, %r74, 2146435072;
	setp.ne.s32 	%p48, %r75, 2146435072;
	@%p48 bra 	$L__BB0_41;
	setp.num.f64 	%p49, %fd52, %fd52;
	@%p49 bra 	$L__BB0_39;
	mov.f64 	%fd203, 0d4000000000000000;
	add.rn.f64 	%fd382, %fd52, %fd203;
	bra.uni 	$L__BB0_41;
$L__BB0_39:
	setp.neu.f64 	%p50, %fd53, 0d7FF0000000000000;
	@%p50 bra 	$L__BB0_41;
	selp.b32 	%r77, %r50, %r5, %p46;
	mov.b32 	%r78, 0;
	mov.b64 	%fd382, {%r78, %r77};
$L__BB0_41:
	setp.eq.f64 	%p55, %fd52, 0d3FF0000000000000;
	selp.f64 	%fd204, 0d3FF0000000000000, %fd382, %p55;
	add.f64 	%fd205, %fd22, %fd204;
	add.f64 	%fd206, %fd205, 0dC062000000000000;
	sqrt.rn.f64 	%fd207, %fd206;
	sub.f64 	%fd208, %fd52, %fd207;
	mul.f64 	%fd58, %fd374, %fd208;
	mul.f64 	%fd59, %fd376, %fd208;
	mul.f64 	%fd60, %fd377, %fd208;
	add.f64 	%fd61, %fd59, 0dC028000000000000;
	{
	.reg .b32 %temp; 
	mov.b64 	{%temp, %r28}, %fd58;
	}
	abs.f64 	%fd62, %fd58;
	{ // callseq 6, 0
	.param .b64 param0;
	st.param.f64 	[param0], %fd62;
	.param .b64 retval0;
	call.uni (retval0), 
	__internal_accurate_pow, 
	(
	param0
	);
	ld.param.f64 	%fd209, [retval0];
	} // callseq 6
	setp.lt.s32 	%p56, %r28, 0;
	neg.f64 	%fd211, %fd209;
	selp.f64 	%fd212, %fd211, %fd209, %p44;
	selp.f64 	%fd213, %fd212, %fd209, %p56;
	setp.eq.f64 	%p57, %fd58, 0d0000000000000000;
	selp.b32 	%r79, %r28, 0, %p44;
	or.b32  	%r80, %r79, 2146435072;
	selp.b32 	%r81, %r80, %r79, %p43;
	mov.b32 	%r82, 0;
	mov.b64 	%fd214, {%r82, %r81};
	selp.f64 	%fd383, %fd214, %fd213, %p57;
	add.f64 	%fd215, %fd58, 0d4000000000000000;
	{
	.reg .b32 %temp; 
	mov.b64 	{%temp, %r83}, %fd215;
	}
	and.b32  	%r84, %r83, 2146435072;
	setp.ne.s32 	%p58, %r84, 2146435072;
	@%p58 bra 	$L__BB0_46;
	setp.num.f64 	%p59, %fd58, %fd58;
	@%p59 bra 	$L__BB0_44;
	mov.f64 	%fd216, 0d4000000000000000;
	add.rn.f64 	%fd383, %fd58, %fd216;
	bra.uni 	$L__BB0_46;
$L__BB0_44:
	setp.neu.f64 	%p60, %fd62, 0d7FF0000000000000;
	@%p60 bra 	$L__BB0_46;
	selp.b32 	%r86, %r50, %r5, %p56;
	mov.b32 	%r87, 0;
	mov.b64 	%fd383, {%r87, %r86};
$L__BB0_46:
	setp.lt.s32 	%p62, %r3, 0;
	setp.eq.s32 	%p63, %r4, 1062207488;
	{
	.reg .b32 %temp; 
	mov.b64 	{%temp, %r29}, %fd61;
	}
	abs.f64 	%fd67, %fd61;
	{ // callseq 7, 0
	.param .b64 param0;
	st.param.f64 	[param0], %fd67;
	.param .b64 retval0;
	call.uni (retval0), 
	__internal_accurate_pow, 
	(
	param0
	);
	ld.param.f64 	%fd217, [retval0];
	} // callseq 7
	setp.lt.s32 	%p65, %r29, 0;
	neg.f64 	%fd219, %fd217;
	selp.f64 	%fd220, %fd219, %fd217, %p63;
	selp.f64 	%fd221, %fd220, %fd217, %p65;
	setp.eq.f64 	%p66, %fd61, 0d0000000000000000;
	selp.b32 	%r88, %r29, 0, %p63;
	or.b32  	%r89, %r88, 2146435072;
	selp.b32 	%r90, %r89, %r88, %p62;
	mov.b32 	%r91, 0;
	mov.b64 	%fd222, {%r91, %r90};
	selp.f64 	%fd384, %fd222, %fd221, %p66;
	add.f64 	%fd223, %fd61, 0d4000000000000000;
	{
	.reg .b32 %temp; 
	mov.b64 	{%temp, %r92}, %fd223;
	}
	and.b32  	%r93, %r92, 2146435072;
	setp.ne.s32 	%p67, %r93, 2146435072;
	@%p67 bra 	$L__BB0_51;
	setp.num.f64 	%p68, %fd61, %fd61;
	@%p68 bra 	$L__BB0_49;
	mov.f64 	%fd224, 0d4000000000000000;
	add.rn.f64 	%fd384, %fd61, %fd224;
	bra.uni 	$L__BB0_51;
$L__BB0_49:
	setp.neu.f64 	%p69, %fd67, 0d7FF0000000000000;
	@%p69 bra 	$L__BB0_51;
	selp.b32 	%r95, %r50, %r5, %p65;
	mov.b32 	%r96, 0;
	mov.b64 	%fd384, {%r96, %r95};
$L__BB0_51:
	setp.eq.f64 	%p74, %fd61, 0d3FF0000000000000;
	selp.f64 	%fd225, 0d3FF0000000000000, %fd384, %p74;
	setp.eq.f64 	%p75, %fd58, 0d3FF0000000000000;
	selp.f64 	%fd226, 0d3FF0000000000000, %fd383, %p75;
	add.f64 	%fd72, %fd226, %fd225;
	{
	.reg .b32 %temp; 
	mov.b64 	{%temp, %r30}, %fd60;
	}
	abs.f64 	%fd73, %fd60;
	{ // callseq 8, 0
	.param .b64 param0;
	st.param.f64 	[param0], %fd73;
	.param .b64 retval0;
	call.uni (retval0), 
	__internal_accurate_pow, 
	(
	param0
	);
	ld.param.f64 	%fd227, [retval0];
	} // callseq 8
	setp.lt.s32 	%p76, %r30, 0;
	neg.f64 	%fd229, %fd227;
	selp.f64 	%fd230, %fd229, %fd227, %p63;
	selp.f64 	%fd231, %fd230, %fd227, %p76;
	setp.eq.f64 	%p77, %fd60, 0d0000000000000000;
	selp.b32 	%r97, %r30, 0, %p63;
	or.b32  	%r98, %r97, 2146435072;
	selp.b32 	%r99, %r98, %r97, %p62;
	mov.b32 	%r100, 0;
	mov.b64 	%fd232, {%r100, %r99};
	selp.f64 	%fd385, %fd232, %fd231, %p77;
	add.f64 	%fd233, %fd60, 0d4000000000000000;
	{
	.reg .b32 %temp; 
	mov.b64 	{%temp, %r101}, %fd233;
	}
	and.b32  	%r102, %r101, 2146435072;
	setp.ne.s32 	%p78, %r102, 2146435072;
	@%p78 bra 	$L__BB0_56;
	setp.num.f64 	%p79, %fd60, %fd60;
	@%p79 bra 	$L__BB0_54;
	mov.f64 	%fd234, 0d4000000000000000;
	add.rn.f64 	%fd385, %fd60, %fd234;
	bra.uni 	$L__BB0_56;
$L__BB0_54:
	setp.neu.f64 	%p80, %fd73, 0d7FF0000000000000;
	@%p80 bra 	$L__BB0_56;
	selp.b32 	%r104, %r50, %r5, %p76;
	mov.b32 	%r105, 0;
	mov.b64 	%fd385, {%r105, %r104};
$L__BB0_56:
	setp.lt.s32 	%p82, %r3, 0;
	setp.eq.s32 	%p83, %r4, 1062207488;
	setp.eq.f64 	%p85, %fd60, 0d3FF0000000000000;
	selp.f64 	%fd235, 0d3FF0000000000000, %fd385, %p85;
	add.f64 	%fd236, %fd72, %fd235;
	sqrt.rn.f64 	%fd237, %fd236;
	rcp.rn.f64 	%fd238, %fd237;
	mul.f64 	%fd78, %fd58, %fd238;
	mul.f64 	%fd79, %fd61, %fd238;
	mul.f64 	%fd80, %fd60, %fd238;
	mov.f64 	%fd239, 0d4010000000000000;
	sub.f64 	%fd81, %fd239, %fd58;
	sub.f64 	%fd82, %fd239, %fd59;
	mov.f64 	%fd240, 0dBFF0000000000000;
	sub.f64 	%fd83, %fd240, %fd60;
	{
	.reg .b32 %temp; 
	mov.b64 	{%temp, %r31}, %fd81;
	}
	abs.f64 	%fd84, %fd81;
	{ // callseq 9, 0
	.param .b64 param0;
	st.param.f64 	[param0], %fd84;
	.param .b64 retval0;
	call.uni (retval0), 
	__internal_accurate_pow, 
	(
	param0
	);
	ld.param.f64 	%fd241, [retval0];
	} // callseq 9
	setp.lt.s32 	%p86, %r31, 0;
	neg.f64 	%fd243, %fd241;
	selp.f64 	%fd244, %fd243, %fd241, %p83;
	selp.f64 	%fd245, %fd244, %fd241, %p86;
	setp.eq.f64 	%p87, %fd81, 0d0000000000000000;
	selp.b32 	%r106, %r31, 0, %p83;
	or.b32  	%r107, %r106, 2146435072;
	selp.b32 	%r108, %r107, %r106, %p82;
	mov.b32 	%r109, 0;
	mov.b64 	%fd246, {%r109, %r108};
	selp.f64 	%fd386, %fd246, %fd245, %p87;
	add.f64 	%fd247, %fd81, 0d4000000000000000;
	{
	.reg .b32 %temp; 
	mov.b64 	{%temp, %r110}, %fd247;
	}
	and.b32  	%r111, %r110, 2146435072;
	setp.ne.s32 	%p88, %r111, 2146435072;
	@%p88 bra 	$L__BB0_61;
	setp.num.f64 	%p89, %fd81, %fd81;
	@%p89 bra 	$L__BB0_59;
	mov.f64 	%fd248, 0d4000000000000000;
	add.rn.f64 	%fd386, %fd81, %fd248;
	bra.uni 	$L__BB0_61;
$L__BB0_59:
	setp.neu.f64 	%p90, %fd84, 0d7FF0000000000000;
	@%p90 bra 	$L__BB0_61;
	selp.b32 	%r113, %r50, %r5, %p86;
	mov.b32 	%r114, 0;
	mov.b64 	%fd386, {%r114, %r113};
$L__BB0_61:
	{
	.reg .b32 %temp; 
	mov.b64 	{%temp, %r32}, %fd82;
	}
	abs.f64 	%fd89, %fd82;
	{ // callseq 10, 0
	.param .b64 param0;
	st.param.f64 	[param0], %fd89;
	.param .b64 retval0;
	call.uni (retval0), 
	__internal_accurate_pow, 
	(
	param0
	);
	ld.param.f64 	%fd249, [retval0];
	} // callseq 10
	setp.lt.s32 	%p95, %r32, 0;
	neg.f64 	%fd251, %fd249;
	selp.f64 	%fd252, %fd251, %fd249, %p83;
	selp.f64 	%fd253, %fd252, %fd249, %p95;
	setp.eq.f64 	%p96, %fd82, 0d0000000000000000;
	selp.b32 	%r115, %r32, 0, %p83;
	or.b32  	%r116, %r115, 2146435072;
	selp.b32 	%r117, %r116, %r115, %p82;
	mov.b32 	%r118, 0;
	mov.b64 	%fd254, {%r118, %r117};
	selp.f64 	%fd387, %fd254, %fd253, %p96;
	add.f64 	%fd255, %fd82, 0d4000000000000000;
	{
	.reg .b32 %temp; 
	mov.b64 	{%temp, %r119}, %fd255;
	}
	and.b32  	%r120, %r119, 2146435072;
	setp.ne.s32 	%p97, %r120, 2146435072;
	@%p97 bra 	$L__BB0_66;
	setp.num.f64 	%p98, %fd82, %fd82;
	@%p98 bra 	$L__BB0_64;
	mov.f64 	%fd256, 0d4000000000000000;
	add.rn.f64 	%fd387, %fd82, %fd256;
	bra.uni 	$L__BB0_66;
$L__BB0_64:
	setp.neu.f64 	%p99, %fd89, 0d7FF0000000000000;
	@%p99 bra 	$L__BB0_66;
	selp.b32 	%r122, %r50, %r5, %p95;
	mov.b32 	%r123, 0;
	mov.b64 	%fd387, {%r123, %r122};
$L__BB0_66:
	setp.lt.s32 	%p101, %r3, 0;
	setp.eq.s32 	%p102, %r4, 1062207488;
	setp.eq.f64 	%p104, %fd82, 0d3FF0000000000000;
	selp.f64 	%fd257, 0d3FF0000000000000, %fd387, %p104;
	setp.eq.f64 	%p105, %fd81, 0d3FF0000000000000;
	selp.f64 	%fd258, 0d3FF0000000000000, %fd386, %p105;
	add.f64 	%fd94, %fd258, %fd257;
	{
	.reg .b32 %temp; 
	mov.b64 	{%temp, %r33}, %fd83;
	}
	abs.f64 	%fd95, %fd83;
	{ // callseq 11, 0
	.param .b64 param0;
	st.param.f64 	[param0], %fd95;
	.param .b64 retval0;
	call.uni (retval0), 
	__internal_accurate_pow, 
	(
	param0
	);
	ld.param.f64 	%fd259, [retval0];
	} // callseq 11
	setp.lt.s32 	%p106, %r33, 0;
	neg.f64 	%fd261, %fd259;
	selp.f64 	%fd262, %fd261, %fd259, %p102;
	selp.f64 	%fd263, %fd262, %fd259, %p106;
	setp.eq.f64 	%p107, %fd83, 0d0000000000000000;
	selp.b32 	%r124, %r33, 0, %p102;
	or.b32  	%r125, %r124, 2146435072;
	selp.b32 	%r126, %r125, %r124, %p101;
	mov.b32 	%r127, 0;
	mov.b64 	%fd264, {%r127, %r126};
	selp.f64 	%fd388, %fd264, %fd263, %p107;
	add.f64 	%fd265, %fd83, 0d4000000000000000;
	{
	.reg .b32 %temp; 
	mov.b64 	{%temp, %r128}, %fd265;
	}
	and.b32  	%r129, %r128, 2146435072;
	setp.ne.s32 	%p108, %r129, 2146435072;
	@%p108 bra 	$L__BB0_71;
	setp.num.f64 	%p109, %fd83, %fd83;
	@%p109 bra 	$L__BB0_69;
	mov.f64 	%fd266, 0d4000000000000000;
	add.rn.f64 	%fd388, %fd83, %fd266;
	bra.uni 	$L__BB0_71;
$L__BB0_69:
	setp.neu.f64 	%p110, %fd95, 0d7FF0000000000000;
	@%p110 bra 	$L__BB0_71;
	selp.b32 	%r131, %r50, %r5, %p106;
	mov.b32 	%r132, 0;
	mov.b64 	%fd388, {%r132, %r131};
$L__BB0_71:
	ld.param.u64 	%rd55, [_Z16device_ray_tracePdil_param_0];
	setp.eq.f64 	%p112, %fd83, 0d3FF0000000000000;
	selp.f64 	%fd267, 0d3FF0000000000000, %fd388, %p112;
	add.f64 	%fd268, %fd94, %fd267;
	sqrt.rn.f64 	%fd269, %fd268;
	rcp.rn.f64 	%fd270, %fd269;
	mul.f64 	%fd271, %fd81, %fd270;
	mul.f64 	%fd272, %fd82, %fd270;
	mul.f64 	%fd273, %fd83, %fd270;
	mul.f64 	%fd274, %fd79, %fd272;
	fma.rn.f64 	%fd275, %fd78, %fd271, %fd274;
	fma.rn.f64 	%fd276, %fd80, %fd273, %fd275;
	cvt.rn.f32.f64 	%f1, %fd276;
	max.f32 	%f2, %f1, 0f00000000;
	cvt.f64.f32 	%fd277, %f2;
	add.f64 	%fd278, %fd372, 0d4024000000000000;
	div.rn.f64 	%fd279, %fd278, 0d4034000000000000;
	mul.f64 	%fd280, %fd279, %fd1;
	sub.f64 	%fd281, %fd1, %fd280;
	cvt.rzi.s32.f64 	%r133, %fd281;
	add.f64 	%fd282, %fd373, 0d4024000000000000;
	div.rn.f64 	%fd283, %fd282, 0d4034000000000000;
	mul.f64 	%fd284, %fd283, %fd1;
	cvt.rzi.s32.f64 	%r134, %fd284;
	mad.lo.s32 	%r135, %r133, %r35, %r134;
	cvta.to.global.u64 	%rd40, %rd55;
	mul.wide.s32 	%rd41, %r135, 8;
	add.s64 	%rd42, %rd40, %rd41;
	atom.global.add.f64 	%fd285, [%rd42], %fd277;
	add.s32 	%r164, %r164, %r7;
	cvt.s64.s32 	%rd43, %r164;
	setp.gt.s64 	%p113, %rd21, %rd43;
	@%p113 bra 	$L__BB0_2;
$L__BB0_72:
	ret;

}
.func  (.param .align 16 .b8 func_retval0[16]) __internal_trig_reduction_slowpathd(
	.param .b64 __internal_trig_reduction_slowpathd_param_0
)
{
	.local .align 8 .b8 	__local_depot1[40];
	.reg .b64 	%SP;
	.reg .b64 	%SPL;
	.reg .pred 	%p<10>;
	.reg .b32 	%r<47>;
	.reg .b64 	%rd<74>;
	.reg .b64 	%fd<5>;

	mov.u64 	%SPL, __local_depot1;
	ld.param.f64 	%fd4, [__internal_trig_reduction_slowpathd_param_0];
	add.u64 	%rd1, %SPL, 0;
	{
	.reg .b32 %temp; 
	mov.b64 	{%temp, %r1}, %fd4;
	}
	shr.u32 	%r2, %r1, 20;
	and.b32  	%r3, %r2, 2047;
	setp.eq.s32 	%p1, %r3, 2047;
	mov.b32 	%r46, 0;
	@%p1 bra 	$L__BB1_9;
	add.s32 	%r20, %r3, -1024;
	mov.b64 	%rd20, %fd4;
	shl.b64 	%rd2, %rd20, 11;
	shr.u32 	%r4, %r20, 6;
	sub.s32 	%r45, 15, %r4;
	sub.s32 	%r21, 19, %r4;
	setp.lt.u32 	%p2, %r20, 128;
	selp.b32 	%r6, 18, %r21, %p2;
	setp.ge.s32 	%p3, %r45, %r6;
	mov.b64 	%rd70, 0;
	@%p3 bra 	$L__BB1_4;
	add.s32 	%r23, %r6, %r4;
	neg.s32 	%r43, %r23;
	or.b64  	%rd3, %rd2, -9223372036854775808;
	mov.b64 	%rd70, 0;
	mov.b32 	%r42, 0;
	mov.u64 	%rd25, __cudart_i2opi_d;
	mov.u32 	%r44, %r45;
$L__BB1_3:
	.pragma "nounroll";
	mul.wide.s32 	%rd22, %r42, 8;
	add.s64 	%rd23, %rd1, %rd22;
	mul.wide.s32 	%rd24, %r44, 8;
	add.s64 	%rd26, %rd25, %rd24;
	ld.global.nc.u64 	%rd27, [%rd26];
	{
	.reg .u32 %r0, %r1, %r2, %r3, %alo, %ahi, %blo, %bhi, %clo, %chi;
	mov.b64 	{%alo,%ahi}, %rd27;
	mov.b64 	{%blo,%bhi}, %rd3;
	mov.b64 	{%clo,%chi}, %rd70;
	mad.lo.cc.u32 	%r0, %alo, %blo, %clo;
	madc.hi.cc.u32 	%r1, %alo, %blo, %chi;
	madc.hi.u32 	%r2, %alo, %bhi, 0;
	mad.lo.cc.u32 	%r1, %alo, %bhi, %r1;
	madc.hi.cc.u32 	%r2, %ahi, %blo, %r2;
	madc.hi.u32 	%r3, %ahi, %bhi, 0;
	mad.lo.cc.u32 	%r1, %ahi, %blo, %r1;
	madc.lo.cc.u32 	%r2, %ahi, %bhi, %r2;
	addc.u32 	%r3, %r3, 0;
	mov.b64 	%rd28, {%r0,%r1};
	mov.b64 	%rd70, {%r2,%r3};
	}
	st.local.u64 	[%rd23], %rd28;
	add.s32 	%r44, %r44, 1;
	add.s32 	%r43, %r43, 1;
	add.s32 	%r42, %r42, 1;
	setp.ne.s32 	%p4, %r43, -15;
	mov.u32 	%r45, %r6;
	@%p4 bra 	$L__BB1_3;
$L__BB1_4:
	cvt.s64.s32 	%rd29, %r45;
	cvt.u64.u32 	%rd30, %r4;
	add.s64 	%rd31, %rd30, %rd29;
	shl.b64 	%rd32, %rd31, 3;
	add.s64 	%rd33, %rd1, %rd32;
	st.local.u64 	[%rd33+-120], %rd70;
	and.b32  	%r15, %r2, 63;
	ld.local.u64 	%rd72, [%rd1+16];
	ld.local.u64 	%rd71, [%rd1+24];
	setp.eq.s32 	%p5, %r15, 0;
	@%p5 bra 	$L__BB1_6;
	shl.b64 	%rd34, %rd71, %r15;
	shr.u64 	%rd35, %rd72, 1;
	xor.b32  	%r24, %r15, 63;
	shr.u64 	%rd36, %rd35, %r24;
	or.b64  	%rd71, %rd34, %rd36;
	ld.local.u64 	%rd37, [%rd1+8];
	shl.b64 	%rd38, %rd72, %r15;
	shr.u64 	%rd39, %rd37, 1;
	shr.u64 	%rd40, %rd39, %r24;
	or.b64  	%rd72, %rd38, %rd40;
$L__BB1_6:
	and.b32  	%r25, %r1, -2147483648;
	shr.u64 	%rd41, %rd71, 62;
	cvt.u32.u64 	%r26, %rd41;
	mov.b64 	{%r27, %r28}, %rd71;
	mov.b64 	{%r29, %r30}, %rd72;
	shf.l.wrap.b32 	%r31, %r30, %r27, 2;
	shf.l.wrap.b32 	%r32, %r27, %r28, 2;
	mov.b64 	%rd42, {%r31, %r32};
	shl.b64 	%rd43, %rd72, 2;
	shr.u64 	%rd44, %rd42, 63;
	cvt.u32.u64 	%r33, %rd44;
	add.s32 	%r34, %r33, %r26;
	setp.eq.s32 	%p6, %r25, 0;
	neg.s32 	%r35, %r34;
	selp.b32 	%r46, %r34, %r35, %p6;
	setp.gt.s64 	%p7, %rd42, -1;
	mov.b64 	%rd45, 0;
	{
	.reg .u32 %r0, %r1, %r2, %r3, %a0, %a1, %a2, %a3, %b0, %b1, %b2, %b3;
	mov.b64 	{%a0,%a1}, %rd45;
	mov.b64 	{%a2,%a3}, %rd45;
	mov.b64 	{%b0,%b1}, %rd43;
	mov.b64 	{%b2,%b3}, %rd42;
	sub.cc.u32 	%r0, %a0, %b0;
	subc.cc.u32 	%r1, %a1, %b1;
	subc.cc.u32 	%r2, %a2, %b2;
	subc.u32 	%r3, %a3, %b3;
	mov.b64 	%rd46, {%r0,%r1};
	mov.b64 	%rd47, {%r2,%r3};
	}
	xor.b32  	%r36, %r25, -2147483648;
	selp.b64 	%rd73, %rd42, %rd47, %p7;
	selp.b64 	%rd14, %rd43, %rd46, %p7;
	selp.b32 	%r17, %r25, %r36, %p7;
	clz.b64 	%r37, %rd73;
	cvt.u64.u32 	%rd15, %r37;
	setp.eq.s32 	%p8, %r37, 0;
	@%p8 bra 	$L__BB1_8;
	cvt.u32.u64 	%r38, %rd15;
	and.b32  	%r39, %r38, 63;
	shl.b64 	%rd48, %rd73, %r39;
	shr.u64 	%rd49, %rd14, 1;
	not.b32 	%r40, %r38;
	and.b32  	%r41, %r40, 63;
	shr.u64 	%rd50, %rd49, %r41;
	or.b64  	%rd73, %rd48, %rd50;
$L__BB1_8:
	mov.b64 	%rd51, -3958705157555305931;
	{
	.reg .u32 %r0, %r1, %r2, %r3, %alo, %ahi, %blo, %bhi;
	mov.b64 	{%alo,%ahi}, %rd73;
	mov.b64 	{%blo,%bhi}, %rd51;
	mul.lo.u32 	%r0, %alo, %blo;
	mul.hi.u32 	%r1, %alo, %blo;
	mad.lo.cc.u32 	%r1, %alo, %bhi, %r1;
	madc.hi.u32 	%r2, %alo, %bhi, 0;
	mad.lo.cc.u32 	%r1, %ahi, %blo, %r1;
	madc.hi.cc.u32 	%r2, %ahi, %blo, %r2;
	madc.hi.u32 	%r3, %ahi, %bhi, 0;
	mad.lo.cc.u32 	%r2, %ahi, %bhi, %r2;
	addc.u32 	%r3, %r3, 0;
	mov.b64 	%rd52, {%r0,%r1};
	mov.b64 	%rd53, {%r2,%r3};
	}
	setp.gt.s64 	%p9, %rd53, 0;
	{
	.reg .u32 %r0, %r1, %r2, %r3, %a0, %a1, %a2, %a3, %b0, %b1, %b2, %b3;
	mov.b64 	{%a0,%a1}, %rd52;
	mov.b64 	{%a2,%a3}, %rd53;
	mov.b64 	{%b0,%b1}, %rd52;
	mov.b64 	{%b2,%b3}, %rd53;
	add.cc.u32 	%r0, %a0, %b0;
	addc.cc.u32 	%r1, %a1, %b1;
	addc.cc.u32 	%r2, %a2, %b2;
	addc.u32 	%r3, %a3, %b3;
	mov.b64 	%rd54, {%r0,%r1};
	mov.b64 	%rd55, {%r2,%r3};
	}
	selp.b64 	%rd56, %rd55, %rd53, %p9;
	selp.s64 	%rd57, -1, 0, %p9;
	sub.s64 	%rd58, %rd57, %rd15;
	cvt.u64.u32 	%rd59, %r17;
	shl.b64 	%rd60, %rd59, 32;
	add.s64 	%rd61, %rd56, 1;
	shr.u64 	%rd62, %rd61, 10;
	add.s64 	%rd63, %rd62, 1;
	shr.u64 	%rd64, %rd63, 1;
	shl.b64 	%rd65, %rd58, 52;
	add.s64 	%rd66, %rd65, %rd64;
	add.s64 	%rd67, %rd66, 4602678819172646912;
	or.b64  	%rd68, %rd67, %rd60;
	mov.b64 	%fd4, %rd68;
$L__BB1_9:
	st.param.f64 	[func_retval0], %fd4;
	st.param.b32 	[func_retval0+8], %r46;
	ret;

}
.func  (.param .b64 func_retval0) __internal_accurate_pow(
	.param .b64 __internal_accurate_pow_param_0
)
{
	.reg .pred 	%p<8>;
	.reg .b32 	%r<49>;
	.reg .b32 	%f<3>;
	.reg .b64 	%fd<109>;

	ld.param.f64 	%fd10, [__internal_accurate_pow_param_0];
	{
	.reg .b32 %temp; 
	mov.b64 	{%temp, %r46}, %fd10;
	}
	{
	.reg .b32 %temp; 
	mov.b64 	{%r45, %temp}, %fd10;
	}
	shr.u32 	%r47, %r46, 20;
	setp.gt.u32 	%p1, %r46, 1048575;
	@%p1 bra 	$L__BB2_2;
	mul.f64 	%fd11, %fd10, 0d4350000000000000;
	{
	.reg .b32 %temp; 
	mov.b64 	{%temp, %r46}, %fd11;
	}
	{
	.reg .b32 %temp; 
	mov.b64 	{%r45, %temp}, %fd11;
	}
	shr.u32 	%r16, %r46, 20;
	add.s32 	%r47, %r16, -54;
$L__BB2_2:
	add.s32 	%r48, %r47, -1023;
	and.b32  	%r17, %r46, -2146435073;
	or.b32  	%r18, %r17, 1072693248;
	mov.b64 	%fd107, {%r45, %r18};
	setp.lt.u32 	%p2, %r18, 1073127583;
	@%p2 bra 	$L__BB2_4;
	{
	.reg .b32 %temp; 
	mov.b64 	{%r19, %temp}, %fd107;
	}
	{
	.reg .b32 %temp; 
	mov.b64 	{%temp, %r20}, %fd107;
	}
	add.s32 	%r21, %r20, -1048576;
	mov.b64 	%fd107, {%r19, %r21};
	add.s32 	%r48, %r47, -1022;
$L__BB2_4:
	add.f64 	%fd12, %fd107, 0dBFF0000000000000;
	add.f64 	%fd13, %fd107, 0d3FF0000000000000;
	rcp.approx.ftz.f64 	%fd14, %fd13;
	neg.f64 	%fd15, %fd13;
	fma.rn.f64 	%fd16, %fd15, %fd14, 0d3FF0000000000000;
	fma.rn.f64 	%fd17, %fd16, %fd16, %fd16;
	fma.rn.f64 	%fd18, %fd17, %fd14, %fd14;
	mul.f64 	%fd19, %fd12, %fd18;
	fma.rn.f64 	%fd20, %fd12, %fd18, %fd19;
	mul.f64 	%fd21, %fd20, %fd20;
	fma.rn.f64 	%fd22, %fd21, 0d3EB0F5FF7D2CAFE2, 0d3ED0F5D241AD3B5A;
	fma.rn.f64 	%fd23, %fd22, %fd21, 0d3EF3B20A75488A3F;
	fma.rn.f64 	%fd24, %fd23, %fd21, 0d3F1745CDE4FAECD5;
	fma.rn.f64 	%fd25, %fd24, %fd21, 0d3F3C71C7258A578B;
	fma.rn.f64 	%fd26, %fd25, %fd21, 0d3F6249249242B910;
	fma.rn.f64 	%fd27, %fd26, %fd21, 0d3F89999999999DFB;
	sub.f64 	%fd28, %fd12, %fd20;
	add.f64 	%fd29, %fd28, %fd28;
	neg.f64 	%fd30, %fd20;
	fma.rn.f64 	%fd31, %fd30, %fd12, %fd29;
	mul.f64 	%fd32, %fd18, %fd31;
	fma.rn.f64 	%fd33, %fd21, %fd27, 0d3FB5555555555555;
	mov.f64 	%fd34, 0d3FB5555555555555;
	sub.f64 	%fd35, %fd34, %fd33;
	fma.rn.f64 	%fd36, %fd21, %fd27, %fd35;
	add.f64 	%fd37, %fd36, 0dBC46A4CB00B9E7B0;
	add.f64 	%fd38, %fd33, %fd37;
	sub.f64 	%fd39, %fd33, %fd38;
	add.f64 	%fd40, %fd37, %fd39;
	mul.rn.f64 	%fd41, %fd20, %fd20;
	neg.f64 	%fd42, %fd41;
	fma.rn.f64 	%fd43, %fd20, %fd20, %fd42;
	{
	.reg .b32 %temp; 
	mov.b64 	{%r22, %temp}, %fd32;
	}
	{
	.reg .b32 %temp; 
	mov.b64 	{%temp, %r23}, %fd32;
	}
	add.s32 	%r24, %r23, 1048576;
	mov.b64 	%fd44, {%r22, %r24};
	fma.rn.f64 	%fd45, %fd20, %fd44, %fd43;
	mul.rn.f64 	%fd46, %fd41, %fd20;
	neg.f64 	%fd47, %fd46;
	fma.rn.f64 	%fd48, %fd41, %fd20, %fd47;
	fma.rn.f64 	%fd49, %fd41, %fd32, %fd48;
	fma.rn.f64 	%fd50, %fd45, %fd20, %fd49;
	mul.rn.f64 	%fd51, %fd38, %fd46;
	neg.f64 	%fd52, %fd51;
	fma.rn.f64 	%fd53, %fd38, %fd46, %fd52;
	fma.rn.f64 	%fd54, %fd38, %fd50, %fd53;
	fma.rn.f64 	%fd55, %fd40, %fd46, %fd54;
	add.f64 	%fd56, %fd51, %fd55;
	sub.f64 	%fd57, %fd51, %fd56;
	add.f64 	%fd58, %fd55, %fd57;
	add.f64 	%fd59, %fd20, %fd56;
	sub.f64 	%fd60, %fd20, %fd59;
	add.f64 	%fd61, %fd56, %fd60;
	add.f64 	%fd62, %fd58, %fd61;
	add.f64 	%fd63, %fd32, %fd62;
	add.f64 	%fd64, %fd59, %fd63;
	sub.f64 	%fd65, %fd59, %fd64;
	add.f64 	%fd66, %fd63, %fd65;
	xor.b32  	%r25, %r48, -2147483648;
	mov.b32 	%r26, 1127219200;
	mov.b64 	%fd67, {%r25, %r26};
	mov.b32 	%r27, -2147483648;
	mov.b64 	%fd68, {%r27, %r26};
	sub.f64 	%fd69, %fd67, %fd68;
	fma.rn.f64 	%fd70, %fd69, 0d3FE62E42FEFA39EF, %fd64;
	fma.rn.f64 	%fd71, %fd69, 0dBFE62E42FEFA39EF, %fd70;
	sub.f64 	%fd72, %fd71, %fd64;
	sub.f64 	%fd73, %fd66, %fd72;
	fma.rn.f64 	%fd74, %fd69, 0d3C7ABC9E3B39803F, %fd73;
	add.f64 	%fd75, %fd70, %fd74;
	sub.f64 	%fd76, %fd70, %fd75;
	add.f64 	%fd77, %fd74, %fd76;
	mov.f64 	%fd78, 0d4000000000000000;
	{
	.reg .b32 %temp; 
	mov.b64 	{%temp, %r28}, %fd78;
	}
	{
	.reg .b32 %temp; 
	mov.b64 	{%r29, %temp}, %fd78;
	}
	shl.b32 	%r30, %r28, 1;
	setp.gt.u32 	%p3, %r30, -33554433;
	and.b32  	%r31, %r28, -15728641;
	selp.b32 	%r32, %r31, %r28, %p3;
	mov.b64 	%fd79, {%r29, %r32};
	mul.rn.f64 	%fd80, %fd75, %fd79;
	neg.f64 	%fd81, %fd80;
	fma.rn.f64 	%fd82, %fd75, %fd79, %fd81;
	fma.rn.f64 	%fd83, %fd77, %fd79, %fd82;
	add.f64 	%fd4, %fd80, %fd83;
	sub.f64 	%fd84, %fd80, %fd4;
	add.f64 	%fd5, %fd83, %fd84;
	fma.rn.f64 	%fd85, %fd4, 0d3FF71547652B82FE, 0d4338000000000000;
	{
	.reg .b32 %temp; 
	mov.b64 	{%r13, %temp}, %fd85;
	}
	mov.f64 	%fd86, 0dC338000000000000;
	add.rn.f64 	%fd87, %fd85, %fd86;
	fma.rn.f64 	%fd88, %fd87, 0dBFE62E42FEFA39EF, %fd4;
	fma.rn.f64 	%fd89, %fd87, 0dBC7ABC9E3B39803F, %fd88;
	fma.rn.f64 	%fd90, %fd89, 0d3E5ADE1569CE2BDF, 0d3E928AF3FCA213EA;
	fma.rn.f64 	%fd91, %fd90, %fd89, 0d3EC71DEE62401315;
	fma.rn.f64 	%fd92, %fd91, %fd89, 0d3EFA01997C89EB71;
	fma.rn.f64 	%fd93, %fd92, %fd89, 0d3F2A01A014761F65;
	fma.rn.f64 	%fd94, %fd93, %fd89, 0d3F56C16C1852B7AF;
	fma.rn.f64 	%fd95, %fd94, %fd89, 0d3F81111111122322;
	fma.rn.f64 	%fd96, %fd95, %fd89, 0d3FA55555555502A1;
	fma.rn.f64 	%fd97, %fd96, %fd89, 0d3FC5555555555511;
	fma.rn.f64 	%fd98, %fd97, %fd89, 0d3FE000000000000B;
	fma.rn.f64 	%fd99, %fd98, %fd89, 0d3FF0000000000000;
	fma.rn.f64 	%fd100, %fd99, %fd89, 0d3FF0000000000000;
	{
	.reg .b32 %temp; 
	mov.b64 	{%r14, %temp}, %fd100;
	}
	{
	.reg .b32 %temp; 
	mov.b64 	{%temp, %r15}, %fd100;
	}
	shl.b32 	%r33, %r13, 20;
	add.s32 	%r34, %r33, %r15;
	mov.b64 	%fd108, {%r14, %r34};
	{
	.reg .b32 %temp; 
	mov.b64 	{%temp, %r35}, %fd4;
	}
	mov.b32 	%f2, %r35;
	abs.f32 	%f1, %f2;
	setp.lt.f32 	%p4, %f1, 0f4086232B;
	@%p4 bra 	$L__BB2_7;
	setp.lt.f64 	%p5, %fd4, 0d0000000000000000;
	add.f64 	%fd101, %fd4, 0d7FF0000000000000;
	selp.f64 	%fd108, 0d0000000000000000, %fd101, %p5;
	setp.geu.f32 	%p6, %f1, 0f40874800;
	@%p6 bra 	$L__BB2_7;
	shr.u32 	%r36, %r13, 31;
	add.s32 	%r37, %r13, %r36;
	shr.s32 	%r38, %r37, 1;
	shl.b32 	%r39, %r38, 20;
	add.s32 	%r40, %r15, %r39;
	mov.b64 	%fd102, {%r14, %r40};
	sub.s32 	%r41, %r13, %r38;
	shl.b32 	%r42, %r41, 20;
	add.s32 	%r43, %r42, 1072693248;
	mov.b32 	%r44, 0;
	mov.b64 	%fd103, {%r44, %r43};
	mul.f64 	%fd108, %fd103, %fd102;
$L__BB2_7:
	abs.f64 	%fd104, %fd108;
	setp.eq.f64 	%p7, %fd104, 0d7FF0000000000000;
	fma.rn.f64 	%fd105, %fd108, %fd5, %fd108;
	selp.f64 	%fd106, %fd108, %fd105, %p7;
	st.param.f64 	[func_retval0], %fd106;
	ret;

}


// ===== COMPILED SASS (sm_100) =====

	.target	sm_100

	.elftype	@"ET_EXEC"


//--------------------- .note.nv.tkinfo           --------------------------
	.section	.note.nv.tkinfo,"",@"SHT_NOTE"
	.sectionflags	@"SHF_NOTE_NV_TKINFO"
	.tkinfo
        /*0018*/ 	.word	0x00000002
        /*0030*/ 	.string	""
        /*0030*/ 	.string	"ptxas"
        /*0030*/ 	.string	"Cuda compilation tools, release 13.0, V13.0.88"
        /*0030*/ 	.string	"Build cuda_13.0.r13.0/compiler.36424714_0"
        /*0030*/ 	.string	"-arch sm_100 -m 64 "



//--------------------- .note.nv.cuinfo           --------------------------
	.section	.note.nv.cuinfo,"",@"SHT_NOTE"
	.sectionflags	@"SHF_NOTE_NV_CUINFO"
        /*0018*/ 	.short	0x0002
        /*001a*/ 	.short	0x0064
        /*001c*/ 	.short	0x0082
	.zero		2


//--------------------- .nv.info                  --------------------------
	.section	.nv.info,"",@"SHT_CUDA_INFO"
	.align	4


	//----- nvinfo : EIATTR_REGCOUNT
	.align		4
        /*0000*/ 	.byte	0x04, 0x2f
        /*0002*/ 	.short	(.L_3 - .L_2)
	.align		4
.L_2:
        /*0004*/ 	.word	index@(_Z16device_ray_tracePdil)
        /*0008*/ 	.word	0x00000030


	//----- nvinfo : EIATTR_FRAME_SIZE
	.align		4
.L_3:
        /*000c*/ 	.byte	0x04, 0x11
        /*000e*/ 	.short	(.L_5 - .L_4)
	.align		4
.L_4:
        /*0010*/ 	.word	index@($_Z16device_ray_tracePdil$__internal_trig_reduction_slowpathd)
        /*0014*/ 	.word	0x00000028


	//----- nvinfo : EIATTR_FRAME_SIZE
	.align		4
.L_5:
        /*0018*/ 	.byte	0x04, 0x11
        /*001a*/ 	.short	(.L_7 - .L_6)
	.align		4
.L_6:
        /*001c*/ 	.word	index@($_Z16device_ray_tracePdil$__internal_accurate_pow)
        /*0020*/ 	.word	0x00000028


	//----- nvinfo : EIATTR_FRAME_SIZE
	.align		4
.L_7:
        /*0024*/ 	.byte	0x04, 0x11
        /*0026*/ 	.short	(.L_9 - .L_8)
	.align		4
.L_8:
        /*0028*/ 	.word	index@($__internal_2_$__cuda_sm20_dsqrt_rn_f64_mediumpath_v1)
        /*002c*/ 	.word	0x00000028


	//----- nvinfo : EIATTR_FRAME_SIZE
	.align		4
.L_9:
        /*0030*/ 	.byte	0x04, 0x11
        /*0032*/ 	.short	(.L_11 - .L_10)
	.align		4
.L_10:
        /*0034*/ 	.word	index@($__internal_1_$__cuda_sm20_div_rn_f64_full)
        /*0038*/ 	.word	0x00000028


	//----- nvinfo : EIATTR_FRAME_SIZE
	.align		4
.L_11:
        /*003c*/ 	.byte	0x04, 0x11
        /*003e*/ 	.short	(.L_13 - .L_12)
	.align		4
.L_12:
        /*0040*/ 	.word	index@($__internal_0_$__cuda_sm20_dblrcp_rn_slowpath_v3)
        /*0044*/ 	.word	0x00000028


	//----- nvinfo : EIATTR_FRAME_SIZE
	.align		4
.L_13:
        /*0048*/ 	.byte	0x04, 0x11
        /*004a*/ 	.short	(.L_15 - .L_14)
	.align		4
.L_14:
        /*004c*/ 	.word	index@(_Z16device_ray_tracePdil)
        /*0050*/ 	.word	0x00000028


	//----- nvinfo : EIATTR_MIN_STACK_SIZE
	.align		4
.L_15:
        /*0054*/ 	.byte	0x04, 0x12
        /*0056*/ 	.short	(.L_17 - .L_16)
	.align		4
.L_16:
        /*0058*/ 	.word	index@(_Z16device_ray_tracePdil)
        /*005c*/ 	.word	0x00000028
.L_17:


//--------------------- .nv.compat                --------------------------
	.section	.nv.compat,"",@"SHT_CUDA_COMPAT_INFO"
	.align	4
        /*0000*/ 	.byte	0x02, 0x09, 0x00, 0x00, 0x02, 0x02, 0x01, 0x00, 0x02, 0x05, 0x05, 0x00, 0x03, 0x07, 0x01, 0x01
        /*0010*/ 	.byte	0x02, 0x03, 0x00, 0x00, 0x02, 0x06, 0x01, 0x00, 0x04, 0x0b, 0x08, 0x00, 0x01, 0x00, 0x00, 0x00
        /*0020*/ 	.byte	0x00, 0x00, 0x00, 0x00


//--------------------- .nv.info._Z16device_ray_tracePdil --------------------------
	.section	.nv.info._Z16device_ray_tracePdil,"",@"SHT_CUDA_INFO"
	.sectionflags	@""
	.align	4


	//----- nvinfo : EIATTR_CUDA_API_VERSION
	.align		4
        /*0000*/ 	.byte	0x04, 0x37
        /*0002*/ 	.short	(.L_19 - .L_18)
.L_18:
        /*0004*/ 	.word	0x00000082


	//----- nvinfo : EIATTR_KPARAM_INFO
	.align		4
.L_19:
        /*0008*/ 	.byte	0x04, 0x17
        /*000a*/ 	.short	(.L_21 - .L_20)
.L_20:
        /*000c*/ 	.word	0x00000000
        /*0010*/ 	.short	0x0002
        /*0012*/ 	.short	0x0010
        /*0014*/ 	.byte	0x00, 0xf0, 0x21, 0x00


	//----- nvinfo : EIATTR_KPARAM_INFO
	.align		4
.L_21:
        /*0018*/ 	.byte	0x04, 0x17
        /*001a*/ 	.short	(.L_23 - .L_22)
.L_22:
        /*001c*/ 	.word	0x00000000
        /*0020*/ 	.short	0x0001
        /*0022*/ 	.short	0x0008
        /*0024*/ 	.byte	0x00, 0xf0, 0x11, 0x00


	//----- nvinfo : EIATTR_KPARAM_INFO
	.align		4
.L_23:
        /*0028*/ 	.byte	0x04, 0x17
        /*002a*/ 	.short	(.L_25 - .L_24)
.L_24:
        /*002c*/ 	.word	0x00000000
        /*0030*/ 	.short	0x0000
        /*0032*/ 	.short	0x0000
        /*0034*/ 	.byte	0x00, 0xf5, 0x21, 0x00


	//----- nvinfo : EIATTR_SPARSE_MMA_MASK
	.align		4
.L_25:
        /*0038*/ 	.byte	0x03, 0x50
        /*003a*/ 	.short	0x0000


	//----- nvinfo : EIATTR_MAXREG_COUNT
	.align		4
        /*003c*/ 	.byte	0x03, 0x1b
        /*003e*/ 	.short	0x00ff


	//----- nvinfo : EIATTR_MERCURY_ISA_VERSION
	.align		4
        /*0040*/ 	.byte	0x03, 0x5f
        /*0042*/ 	.short	0x0101


	//----- nvinfo : EIATTR_VRC_CTA_INIT_COUNT
	.align		4
        /*0044*/ 	.byte	0x02, 0x4a
	.zero		1
	.zero		1


	//----- nvinfo : EIATTR_EXIT_INSTR_OFFSETS
	.align		4
        /*0048*/ 	.byte	0x04, 0x1c
        /*004a*/ 	.short	(.L_27 - .L_26)


	//   ....[0]....
.L_26:
        /*004c*/ 	.word	0x000000a0


	//   ....[1]....
        /*0050*/ 	.word	0x00003bd0


	//----- nvinfo : EIATTR_CRS_STACK_SIZE
	.align		4
.L_27:
        /*0054*/ 	.byte	0x04, 0x1e
        /*0056*/ 	.short	(.L_29 - .L_28)
.L_28:
        /*0058*/ 	.word	0x00000000


	//----- nvinfo : EIATTR_CBANK_PARAM_SIZE
	.align		4
.L_29:
        /*005c*/ 	.byte	0x03, 0x19
        /*005e*/ 	.short	0x0018


	//----- nvinfo : EIATTR_PARAM_CBANK
	.align		4
        /*0060*/ 	.byte	0x04, 0x0a
        /*0062*/ 	.short	(.L_31 - .L_30)
	.align		4
.L_30:
        /*0064*/ 	.word	index@(.nv.constant0._Z16device_ray_tracePdil)
        /*0068*/ 	.short	0x0380
        /*006a*/ 	.short	0x0018


	//----- nvinfo : EIATTR_SW_WAR
	.align		4
.L_31:
        /*006c*/ 	.byte	0x04, 0x36
        /*006e*/ 	.short	(.L_33 - .L_32)
.L_32:
        /*0070*/ 	.word	0x00000008
.L_33:


//--------------------- .nv.callgraph             --------------------------
	.section	.nv.callgraph,"",@"SHT_CUDA_CALLGRAPH"
	.align	4
	.sectionentsize	8
	.align		4
        /*0000*/ 	.word	0x00000000
	.align		4
        /*0004*/ 	.word	0xffffffff
	.align		4
        /*0008*/ 	.word	0x00000000
	.align		4
        /*000c*/ 	.word	0xfffffffe
	.align		4
        /*0010*/ 	.word	0x00000000
	.align		4
        /*0014*/ 	.word	0xfffffffd
	.align		4
        /*0018*/ 	.word	0x00000000
	.align		4
        /*001c*/ 	.word	0xfffffffc


//--------------------- .nv.constant4             --------------------------
	.section	.nv.constant4,"a",@progbits
	.align	8
	.align		8
.nv.constant4:
        /*0000*/ 	.dword	__cudart_i2opi_d
	.align		8
        /*0008*/ 	.dword	__cudart_sin_cos_coeffs


//--------------------- .text._Z16device_ray_tracePdil --------------------------
	.section	.text._Z16device_ray_tracePdil,"ax",@progbits
	.align	128
        .global         _Z16device_ray_tracePdil
        .type           _Z16device_ray_tracePdil,@function
        .size           _Z16device_ray_tracePdil,(.L_x_100 - _Z16device_ray_tracePdil)
        .other          _Z16device_ray_tracePdil,@"STO_CUDA_ENTRY STV_DEFAULT"
_Z16device_ray_tracePdil:
.text._Z16device_ray_tracePdil:
[----:B------:R-:W0:Y:S01]  /*0000*/  LDC R1, c[0x0][0x37c] ;  /* 0x0000df00ff017b82 */ /* 0x000e220000000800 */
[----:B------:R-:W1:Y:S07]  /*0010*/  S2R R0, SR_TID.X ;  /* 0x0000000000007919 */ /* 0x000e6e0000002100 */
[----:B------:R-:W1:Y:S01]  /*0020*/  S2UR UR4, SR_CTAID.X ;  /* 0x00000000000479c3 */ /* 0x000e620000002500 */
[----:B------:R-:W2:Y:S01]  /*0030*/  LDCU.64 UR6, c[0x0][0x390] ;  /* 0x00007200ff0677ac */ /* 0x000ea20008000a00 */
[----:B0-----:R-:W-:-:S06]  /*0040*/  VIADD R1, R1, 0xffffffd8 ;  /* 0xffffffd801017836 */ /* 0x001fcc0000000000 */
[----:B------:R-:W1:Y:S02]  /*0050*/  LDC R3, c[0x0][0x360] ;  /* 0x0000d800ff037b82 */ /* 0x000e640000000800 */
[----:B-1----:R-:W-:-:S05]  /*0060*/  IMAD R0, R3, UR4, R0 ;  /* 0x0000000403007c24 */ /* 0x002fca000f8e0200 */
[----:B--2---:R-:W-:Y:S02]  /*0070*/  ISETP.GE.U32.AND P0, PT, R0, UR6, PT ;  /* 0x0000000600007c0c */ /* 0x004fe4000bf06070 */
[----:B------:R-:W-:-:S04]  /*0080*/  SHF.R.S32.HI R2, RZ, 0x1f, R0 ;  /* 0x0000001fff027819 */ /* 0x000fc80000011400 */
[----:B------:R-:W-:-:S13]  /*0090*/  ISETP.GE.AND.EX P0, PT, R2, UR7, PT, P0 ;  /* 0x0000000702007c0c */ /* 0x000fda000bf06300 */
[----:B------:R-:W-:Y:S05]  /*00a0*/  @P0 EXIT ;  /* 0x000000000000094d */ /* 0x000fea0003800000 */
[----:B------:R-:W0:Y:S01]  /*00b0*/  LDCU UR7, c[0x0][0x388] ;  /* 0x00007100ff0777ac */ /* 0x000e220008000800 */
[----:B------:R-:W-:Y:S01]  /*00c0*/  DMUL R8, RZ, +INF ;  /* 0x7ff00000ff087828 */ /* 0x000fe20000000000 */
[----:B------:R-:W1:Y:S01]  /*00d0*/  LDCU UR6, c[0x0][0x370] ;  /* 0x00006e00ff0677ac */ /* 0x000e620008000800 */
[----:B------:R-:W2:Y:S01]  /*00e0*/  LDCU.64 UR4, c[0x0][0x358] ;  /* 0x00006b00ff0477ac */ /* 0x000ea20008000a00 */
[----:B0-----:R-:W0:Y:S01]  /*00f0*/  I2F.F64 R6, UR7 ;  /* 0x0000000700067d12 */ /* 0x001e220008201c00 */
[----:B-1----:R-:W-:-:S07]  /*0100*/  IMAD R3, R3, UR6, RZ ;  /* 0x0000000603037c24 */ /* 0x002fce000f8e02ff */
.L_x_73:
[----:B------:R-:W-:Y:S01]  /*0110*/  ISETP.NE.AND P0, PT, R0, RZ, PT ;  /* 0x000000ff0000720c */ /* 0x000fe20003f05270 */
[----:B------:R-:W-:Y:S05]  /*0120*/  YIELD ;  /* 0x0000000000007946 */ /* 0x000fea0003800000 */
[----:B------:R-:W-:Y:S01]  /*0130*/  BSSY.RECONVERGENT B0, `(.L_x_0) ;  /* 0x000003f000007945 */ /* 0x000fe20003800200 */
[----:B------:R-:W-:Y:S02]  /*0140*/  IMAD.MOV.U32 R12, RZ, RZ, 0x7f529613 ;  /* 0x7f529613ff0c7424 */ /* 0x000fe400078e00ff */
[----:B------:R-:W-:-:S04]  /*0150*/  IMAD.MOV.U32 R13, RZ, RZ, 0x63a3cb55 ;  /* 0x63a3cb55ff0d7424 */ /* 0x000fc800078e00ff */
[----:B------:R-:W-:Y:S05]  /*0160*/  @!P0 BRA `(.L_x_1) ;  /* 0x0000000000ec8947 */ /* 0x000fea0003800000 */
[----:B------:R-:W-:Y:S01]  /*0170*/  IMAD R2, R0, 0xc8, RZ ;  /* 0x000000c800027824 */ /* 0x000fe200078e02ff */
[----:B------:R-:W-:Y:S01]  /*0180*/  BSSY.RECONVERGENT B1, `(.L_x_2) ;  /* 0x000002d000017945 */ /* 0x000fe20003800200 */
[----:B------:R-:W-:Y:S01]  /*0190*/  IMAD.MOV.U32 R19, RZ, RZ, -0x1b71d7db ;  /* 0xe48e2825ff137424 */ /* 0x000fe200078e00ff */
[----:B------:R-:W-:Y:S01]  /*01a0*/  CS2R R14, SRZ ;  /* 0x00000000000e7805 */ /* 0x000fe2000001ff00 */
[----:B------:R-:W-:Y:S01]  /*01b0*/  IMAD.MOV.U32 R18, RZ, RZ, 0x26f19d38 ;  /* 0x26f19d38ff127424 */ /* 0x000fe200078e00ff */
[----:B------:R-:W-:Y:S01]  /*01c0*/  SHF.R.S32.HI R4, RZ, 0x1f, R2 ;  /* 0x0000001fff047819 */ /* 0x000fe20000011402 */
[----:B------:R-:W-:Y:S01]  /*01d0*/  IMAD.MOV.U32 R17, RZ, RZ, 0x1 ;  /* 0x00000001ff117424 */ /* 0x000fe200078e00ff */
[----:B------:R-:W-:Y:S01]  /*01e0*/  LOP3.LUT R2, R2, 0xfffffff8, RZ, 0xc0, !PT ;  /* 0xfffffff802027812 */ /* 0x000fe200078ec0ff */
[----:B------:R-:W-:Y:S01]  /*01f0*/  IMAD.MOV.U32 R16, RZ, RZ, RZ ;  /* 0x000000ffff107224 */ /* 0x000fe200078e00ff */
[----:B------:R-:W-:Y:S01]  /*0200*/  LOP3.LUT R21, R4, 0x7fffffff, RZ, 0xc0, !PT ;  /* 0x7fffffff04157812 */ /* 0x000fe200078ec0ff */
[----:B------:R-:W-:-:S02]  /*0210*/  IMAD.MOV.U32 R12, RZ, RZ, 0x1 ;  /* 0x00000001ff0c7424 */ /* 0x000fc400078e00ff */
[----:B------:R-:W-:-:S07]  /*0220*/  IMAD.MOV.U32 R13, RZ, RZ, RZ ;  /* 0x000000ffff0d7224 */ /* 0x000fce00078e00ff */
.L_x_5:
[----:B------:R-:W-:Y:S01]  /*0230*/  LOP3.LUT R4, R2, 0x1, RZ, 0xc0, !PT ;  /* 0x0000000102047812 */ /* 0x000fe200078ec0ff */
[-C--:B------:R-:W-:Y:S01]  /*0240*/  IMAD R11, R13, R19.reuse, RZ ;  /* 0x000000130d0b7224 */ /* 0x080fe200078e02ff */
[----:B------:R-:W-:Y:S01]  /*0250*/  BSSY.RECONVERGENT B2, `(.L_x_3) ;  /* 0x0000014000027945 */ /* 0x000fe20003800200 */
[----:B------:R-:W-:Y:S01]  /*0260*/  IMAD R10, R18, R19, RZ ;  /* 0x00000013120a7224 */ /* 0x000fe200078e02ff */
[----:B------:R-:W-:Y:S01]  /*0270*/  ISETP.NE.U32.AND P0, PT, R4, 0x1, PT ;  /* 0x000000010400780c */ /* 0x000fe20003f05070 */
[----:B------:R-:W-:Y:S02]  /*0280*/  IMAD.MOV.U32 R4, RZ, RZ, R12 ;  /* 0x000000ffff047224 */ /* 0x000fe400078e000c */
[----:B------:R-:W-:Y:S01]  /*0290*/  IMAD.MOV.U32 R5, RZ, RZ, R13 ;  /* 0x000000ffff057224 */ /* 0x000fe200078e000d */
[----:B------:R-:W-:Y:S01]  /*02a0*/  ISETP.NE.U32.AND.EX P0, PT, RZ, RZ, PT, P0 ;  /* 0x000000ffff00720c */ /* 0x000fe20003f05100 */
[----:B------:R-:W-:Y:S02]  /*02b0*/  IMAD R25, R18, R12, R11 ;  /* 0x0000000c12197224 */ /* 0x000fe400078e020b */
[----:B------:R-:W-:-:S02]  /*02c0*/  IMAD R27, R19, R18, R10 ;  /* 0x00000012131b7224 */ /* 0x000fc400078e020a */
[----:B------:R-:W-:-:S08]  /*02d0*/  IMAD.WIDE.U32 R4, R19, R12, R4 ;  /* 0x0000000c13047225 */ /* 0x000fd000078e0004 */
[----:B------:R-:W-:Y:S05]  /*02e0*/  @P0 BRA `(.L_x_4) ;  /* 0x0000000000280947 */ /* 0x000fea0003800000 */
[-C--:B------:R-:W-:Y:S02]  /*02f0*/  IMAD R16, R16, R19.reuse, RZ ;  /* 0x0000001310107224 */ /* 0x080fe400078e02ff */
[-C--:B------:R-:W-:Y:S02]  /*0300*/  IMAD R14, R14, R19.reuse, RZ ;  /* 0x000000130e0e7224 */ /* 0x080fe400078e02ff */
[----:B------:R-:W-:-:S04]  /*0310*/  IMAD.WIDE.U32 R10, R17, R19, RZ ;  /* 0x00000013110a7225 */ /* 0x000fc800078e00ff */
[C---:B------:R-:W-:Y:S02]  /*0320*/  IMAD R17, R18.reuse, R17, R16 ;  /* 0x0000001112117224 */ /* 0x040fe400078e0210 */
[-C--:B------:R-:W-:Y:S02]  /*0330*/  IMAD R23, R18, R15.reuse, R14 ;  /* 0x0000000f12177224 */ /* 0x080fe400078e020e */
[----:B------:R-:W-:-:S04]  /*0340*/  IMAD.WIDE.U32 R12, R19, R15, R12 ;  /* 0x0000000f130c7225 */ /* 0x000fc800078e000c */
[----:B------:R-:W-:Y:S02]  /*0350*/  IMAD.IADD R16, R11, 0x1, R17 ;  /* 0x000000010b107824 */ /* 0x000fe400078e0211 */
[----:B------:R-:W-:Y:S02]  /*0360*/  IMAD.MOV.U32 R17, RZ, RZ, R10 ;  /* 0x000000ffff117224 */ /* 0x000fe400078e000a */
[----:B------:R-:W-:Y:S02]  /*0370*/  IMAD.IADD R14, R13, 0x1, R23 ;  /* 0x000000010d0e7824 */ /* 0x000fe400078e0217 */
[----:B------:R-:W-:-:S07]  /*0380*/  IMAD.MOV.U32 R15, RZ, RZ, R12 ;  /* 0x000000ffff0f7224 */ /* 0x000fce00078e000c */
.L_x_4:
[----:B--2---:R-:W-:Y:S05]  /*0390*/  BSYNC.RECONVERGENT B2 ;  /* 0x0000000000027941 */ /* 0x004fea0003800200 */
.L_x_3:
[C---:B------:R-:W-:Y:S01]  /*03a0*/  ISETP.GT.U32.AND P0, PT, R2.reuse, 0x1, PT ;  /* 0x000000010200780c */ /* 0x040fe20003f04070 */
[----:B------:R-:W-:Y:S01]  /*03b0*/  IMAD.MOV.U32 R12, RZ, RZ, R4 ;  /* 0x000000ffff0c7224 */ /* 0x000fe200078e0004 */
[--C-:B------:R-:W-:Y:S01]  /*03c0*/  SHF.R.U32.HI R4, RZ, 0x1, R21.reuse ;  /* 0x00000001ff047819 */ /* 0x100fe20000011615 */
[----:B------:R-:W-:Y:S01]  /*03d0*/  IMAD.WIDE.U32 R10, R19, R19, RZ ;  /* 0x00000013130a7225 */ /* 0x000fe200078e00ff */
[----:B------:R-:W-:Y:S02]  /*03e0*/  ISETP.GT.U32.AND.EX P0, PT, R21, RZ, PT, P0 ;  /* 0x000000ff1500720c */ /* 0x000fe40003f04100 */
[----:B------:R-:W-:Y:S01]  /*03f0*/  SHF.R.U64 R2, R2, 0x1, R21 ;  /* 0x0000000102027819 */ /* 0x000fe20000001215 */
[----:B------:R-:W-:Y:S02]  /*0400*/  IMAD.IADD R13, R5, 0x1, R25 ;  /* 0x00000001050d7824 */ /* 0x000fe400078e0219 */
[----:B------:R-:W-:Y:S02]  /*0410*/  IMAD.IADD R18, R11, 0x1, R27 ;  /* 0x000000010b127824 */ /* 0x000fe400078e021b */
[----:B------:R-:W-:-:S02]  /*0420*/  IMAD.MOV.U32 R19, RZ, RZ, R10 ;  /* 0x000000ffff137224 */ /* 0x000fc400078e000a */
[----:B------:R-:W-:-:S04]  /*0430*/  IMAD.MOV.U32 R21, RZ, RZ, R4 ;  /* 0x000000ffff157224 */ /* 0x000fc800078e0004 */
[----:B------:R-:W-:Y:S05]  /*0440*/  @P0 BRA `(.L_x_5) ;  /* 0xfffffffc00780947 */ /* 0x000fea000383ffff */
[----:B------:R-:W-:Y:S05]  /*0450*/  BSYNC.RECONVERGENT B1 ;  /* 0x0000000000017941 */ /* 0x000fea0003800200 */
.L_x_2:
[----:B------:R-:W-:Y:S02]  /*0460*/  IMAD.MOV.U32 R4, RZ, RZ, R15 ;  /* 0x000000ffff047224 */ /* 0x000fe400078e000f */
[----:B------:R-:W-:Y:S02]  /*0470*/  IMAD.MOV.U32 R5, RZ, RZ, R14 ;  /* 0x000000ffff057224 */ /* 0x000fe400078e000e */
[----:B------:R-:W-:Y:S02]  /*0480*/  IMAD R11, R16, 0x2a, RZ ;  /* 0x0000002a100b7824 */ /* 0x000fe400078e02ff */
[----:B------:R-:W-:-:S04]  /*0490*/  IMAD.WIDE.U32 R4, R17, 0x2a, R4 ;  /* 0x0000002a11047825 */ /* 0x000fc800078e0004 */
[----:B------:R-:W-:Y:S01]  /*04a0*/  IMAD.MOV.U32 R10, RZ, RZ, 0x1 ;  /* 0x00000001ff0a7424 */ /* 0x000fe200078e00ff */
[----:B------:R-:W-:Y:S01]  /*04b0*/  IADD3 R2, PT, PT, R5, R11, RZ ;  /* 0x0000000b05027210 */ /* 0x000fe20007ffe0ff */
[----:B------:R-:W-:-:S04]  /*04c0*/  IMAD.MOV.U32 R11, RZ, RZ, 0x0 ;  /* 0x00000000ff0b7424 */ /* 0x000fc800078e00ff */
[----:B------:R-:W-:Y:S02]  /*04d0*/  IMAD R5, R2, -0x1b71d7db, RZ ;  /* 0xe48e282502057824 */ /* 0x000fe400078e02ff */
[----:B------:R-:W-:-:S04]  /*04e0*/  IMAD.WIDE.U32 R10, R4, -0x1b71d7db, R10 ;  /* 0xe48e2825040a7825 */ /* 0x000fc800078e000a */
[----:B------:R-:W-:Y:S02]  /*04f0*/  IMAD R5, R4, 0x26f19d38, R5 ;  /* 0x26f19d3804057824 */ /* 0x000fe400078e0205 */
[----:B------:R-:W-:Y:S02]  /*0500*/  IMAD.MOV.U32 R12, RZ, RZ, R10 ;  /* 0x000000ffff0c7224 */ /* 0x000fe400078e000a */
[----:B------:R-:W-:-:S07]  /*0510*/  IMAD.IADD R13, R11, 0x1, R5 ;  /* 0x000000010b0d7824 */ /* 0x000fce00078e0205 */
.L_x_1:
[----:B--2---:R-:W-:Y:S05]  /*0520*/  BSYNC.RECONVERGENT B0 ;  /* 0x0000000000007941 */ /* 0x004fea0003800200 */
.L_x_0:
[C---:B------:R-:W-:Y:S01]  /*0530*/  IMAD R11, R13.reuse, -0x1b71d7db, RZ ;  /* 0xe48e28250d0b7824 */ /* 0x040fe200078e02ff */
[----:B------:R-:W-:Y:S01]  /*0540*/  LOP3.LUT R13, R13, 0x7fffffff, RZ, 0xc0, !PT ;  /* 0x7fffffff0d0d7812 */ /* 0x000fe200078ec0ff */
[----:B------:R-:W-:Y:S01]  /*0550*/  IMAD.MOV.U32 R4, RZ, RZ, 0x1 ;  /* 0x00000001ff047424 */ /* 0x000fe200078e00ff */
[----:B------:R-:W-:Y:S01]  /*0560*/  UMOV UR6, 0x54442d18 ;  /* 0x54442d1800067882 */ /* 0x000fe20000000000 */
[----:B------:R-:W-:Y:S01]  /*0570*/  IMAD.MOV.U32 R5, RZ, RZ, 0x0 ;  /* 0x00000000ff057424 */ /* 0x000fe200078e00ff */
[----:B------:R-:W-:Y:S01]  /*0580*/  UMOV UR7, 0x400921fb ;  /* 0x400921fb00077882 */ /* 0x000fe20000000000 */
[C---:B------:R-:W-:Y:S01]  /*0590*/  IMAD R11, R12.reuse, 0x26f19d38, R11 ;  /* 0x26f19d380c0b7824 */ /* 0x040fe200078e020b */
[----:B------:R-:W-:Y:S01]  /*05a0*/  BSSY.RECONVERGENT B0, `(.L_x_6) ;  /* 0x0000012000007945 */ /* 0x000fe20003800200 */
[----:B------:R-:W-:Y:S02]  /*05b0*/  IMAD.WIDE.U32 R4, R12, -0x1b71d7db, R4 ;  /* 0xe48e28250c047825 */ /* 0x000fe400078e0004 */
[----:B------:R-:W1:Y:S02]  /*05c0*/  I2F.F64.U64 R12, R12 ;  /* 0x0000000c000c7312 */ /* 0x000e640000301800 */
[----:B------:R-:W-:-:S02]  /*05d0*/  IMAD.IADD R5, R5, 0x1, R11 ;  /* 0x0000000105057824 */ /* 0x000fc400078e020b */
[----:B------:R-:W-:Y:S02]  /*05e0*/  IMAD.MOV.U32 R16, RZ, RZ, 0x0 ;  /* 0x00000000ff107424 */ /* 0x000fe400078e00ff */
[----:B------:R-:W-:Y:S01]  /*05f0*/  IMAD.MOV.U32 R17, RZ, RZ, 0x40000000 ;  /* 0x40000000ff117424 */ /* 0x000fe200078e00ff */
[----:B------:R-:W-:Y:S01]  /*0600*/  LOP3.LUT R5, R5, 0x7fffffff, RZ, 0xc0, !PT ;  /* 0x7fffffff05057812 */ /* 0x000fe200078ec0ff */
[----:B------:R-:W-:-:S03]  /*0610*/  IMAD.MOV.U32 R2, RZ, RZ, R4 ;  /* 0x000000ffff027224 */ /* 0x000fc600078e0004 */
[----:B------:R-:W2:Y:S01]  /*0620*/  I2F.F64.U64 R10, R4 ;  /* 0x00000004000a7312 */ /* 0x000ea20000301800 */
[----:B-1----:R-:W-:-:S08]  /*0630*/  DMUL R14, R12, 1.084202172485504434e-19 ;  /* 0x3c0000000c0e7828 */ /* 0x002fd00000000000 */
[----:B------:R-:W-:Y:S02]  /*0640*/  DFMA R14, R12, 1.084202172485504434e-19, R14 ;  /* 0x3c0000000c0e782b */ /* 0x000fe4000000000e */
[----:B--2---:R-:W-:-:S06]  /*0650*/  DMUL R10, R10, 1.084202172485504434e-19 ;  /* 0x3c0000000a0a7828 */ /* 0x004fcc0000000000 */
[----:B------:R-:W-:Y:S02]  /*0660*/  DMUL R26, R14, UR6 ;  /* 0x000000060e1a7c28 */ /* 0x000fe40008000000 */
[----:B------:R-:W-:-:S08]  /*0670*/  DFMA R10, R10, R16, -1 ;  /* 0xbff000000a0a742b */ /* 0x000fd00000000010 */
[----:B------:R-:W-:-:S10]  /*0680*/  DADD R16, -RZ, |R10| ;  /* 0x00000000ff107229 */ /* 0x000fd4000000050a */
[----:B------:R-:W-:Y:S01]  /*0690*/  IMAD.MOV.U32 R18, RZ, RZ, R16 ;  /* 0x000000ffff127224 */ /* 0x000fe200078e0010 */
[----:B------:R-:W-:-:S07]  /*06a0*/  MOV R16, 0x6c0 ;  /* 0x000006c000107802 */ /* 0x000fce0000000f00 */
[----:B0-----:R-:W-:Y:S05]  /*06b0*/  CALL.REL.NOINC `($_Z16device_ray_tracePdil$__internal_accurate_pow) ;  /* 0x0000003c00f87944 */ /* 0x001fea0003c00000 */
[----:B------:R-:W-:Y:S05]  /*06c0*/  BSYNC.RECONVERGENT B0 ;  /* 0x0000000000007941 */ /* 0x000fea0003800200 */
.L_x_6:
[C---:B------:R-:W-:Y:S01]  /*06d0*/  DADD R12, R10.reuse, 2 ;  /* 0x400000000a0c7429 */ /* 0x040fe20000000000 */
[----:B------:R-:W-:Y:S01]  /*06e0*/  IMAD.MOV.U32 R14, RZ, RZ, 0x0 ;  /* 0x00000000ff0e7424 */ /* 0x000fe200078e00ff */
[C---:B------:R-:W-:Y:S01]  /*06f0*/  DSETP.NEU.AND P2, PT, |R10|.reuse, +INF , PT ;  /* 0x7ff000000a00742a */ /* 0x040fe20003f4d200 */
[----:B------:R-:W-:Y:S01]  /*0700*/  IMAD.MOV.U32 R15, RZ, RZ, 0x3fd80000 ;  /* 0x3fd80000ff0f7424 */ /* 0x000fe200078e00ff */
[----:B------:R-:W-:Y:S01]  /*0710*/  DSETP.NEU.AND P0, PT, R10, RZ, PT ;  /* 0x000000ff0a00722a */ /* 0x000fe20003f0d000 */
[----:B------:R-:W-:Y:S05]  /*0720*/  BSSY.RECONVERGENT B0, `(.L_x_7) ;  /* 0x000001d000007945 */ /* 0x000fea0003800200 */
[----:B------:R-:W-:-:S02]  /*0730*/  LOP3.LUT R12, R13, 0x7ff00000, RZ, 0xc0, !PT ;  /* 0x7ff000000d0c7812 */ /* 0x000fc400078ec0ff */
[----:B------:R-:W-:Y:S02]  /*0740*/  FSEL R18, R18, RZ, P0 ;  /* 0x000000ff12127208 */ /* 0x000fe40000000000 */
[----:B------:R-:W-:Y:S02]  /*0750*/  ISETP.NE.AND P1, PT, R12, 0x7ff00000, PT ;  /* 0x7ff000000c00780c */ /* 0x000fe40003f25270 */
[----:B------:R-:W-:Y:S01]  /*0760*/  FSEL R13, R17, RZ, P0 ;  /* 0x000000ff110d7208 */ /* 0x000fe20000000000 */
[----:B------:R-:W-:Y:S01]  /*0770*/  DSETP.NEU.AND P0, PT, R10, 1, PT ;  /* 0x3ff000000a00742a */ /* 0x000fe20003f0d000 */
[----:B------:R-:W-:Y:S02]  /*0780*/  @!P2 FSEL R18, R18, RZ, P1 ;  /* 0x000000ff1212a208 */ /* 0x000fe40000800000 */
[----:B------:R-:W-:-:S03]  /*0790*/  @!P2 FSEL R13, R13, +QNAN , P1 ;  /* 0x7ff000000d0da808 */ /* 0x000fc60000800000 */
[----:B------:R-:W-:-:S06]  /*07a0*/  IMAD.MOV.U32 R12, RZ, RZ, R18 ;  /* 0x000000ffff0c7224 */ /* 0x000fcc00078e0012 */
[----:B------:R-:W-:-:S06]  /*07b0*/  DADD R22, -R12, 1 ;  /* 0x3ff000000c167429 */ /* 0x000fcc0000000100 */
[----:B------:R-:W0:Y:S04]  /*07c0*/  MUFU.RSQ64H R17, R23 ;  /* 0x0000001700117308 */ /* 0x000e280000001c00 */
[----:B------:R-:W-:-:S05]  /*07d0*/  VIADD R16, R23, 0xfcb00000 ;  /* 0xfcb0000017107836 */ /* 0x000fca0000000000 */
[----:B------:R-:W-:Y:S01]  /*07e0*/  ISETP.GE.U32.AND P1, PT, R16, 0x7ca00000, PT ;  /* 0x7ca000001000780c */ /* 0x000fe20003f26070 */
[----:B0-----:R-:W-:-:S08]  /*07f0*/  DMUL R12, R16, R16 ;  /* 0x00000010100c7228 */ /* 0x001fd00000000000 */
[----:B------:R-:W-:-:S08]  /*0800*/  DFMA R12, R22, -R12, 1 ;  /* 0x3ff00000160c742b */ /* 0x000fd0000000080c */
[----:B------:R-:W-:Y:S02]  /*0810*/  DFMA R14, R12, R14, 0.5 ;  /* 0x3fe000000c0e742b */ /* 0x000fe4000000000e */
[----:B------:R-:W-:-:S08]  /*0820*/  DMUL R12, R16, R12 ;  /* 0x0000000c100c7228 */ /* 0x000fd00000000000 */
[----:B------:R-:W-:-:S08]  /*0830*/  DFMA R30, R14, R12, R16 ;  /* 0x0000000c0e1e722b */ /* 0x000fd00000000010 */
[----:B------:R-:W-:Y:S02]  /*0840*/  DMUL R18, R22, R30 ;  /* 0x0000001e16127228 */ /* 0x000fe40000000000 */
[----:B------:R-:W-:Y:S02]  /*0850*/  VIADD R13, R31, 0xfff00000 ;  /* 0xfff000001f0d7836 */ /* 0x000fe40000000000 */
[----:B------:R-:W-:-:S04]  /*0860*/  IMAD.MOV.U32 R12, RZ, RZ, R30 ;  /* 0x000000ffff0c7224 */ /* 0x000fc800078e001e */
[----:B------:R-:W-:-:S08]  /*0870*/  DFMA R20, R18, -R18, R22 ;  /* 0x800000121214722b */ /* 0x000fd00000000016 */
[----:B------:R-:W-:Y:S01]  /*0880*/  DFMA R14, R20, R12, R18 ;  /* 0x0000000c140e722b */ /* 0x000fe20000000012 */
[----:B------:R-:W-:Y:S10]  /*0890*/  @!P1 BRA `(.L_x_8) ;  /* 0x0000000000149947 */ /* 0x000ff40003800000 */
[----:B------:R-:W-:Y:S01]  /*08a0*/  IMAD.MOV.U32 R17, RZ, RZ, R13 ;  /* 0x000000ffff117224 */ /* 0x000fe200078e000d */
[----:B------:R-:W-:-:S07]  /*08b0*/  MOV R32, 0x8d0 ;  /* 0x000008d000207802 */ /* 0x000fce0000000f00 */
[----:B------:R-:W-:Y:S05]  /*08c0*/  CALL.REL.NOINC `($__internal_2_$__cuda_sm20_dsqrt_rn_f64_mediumpath_v1) ;  /* 0x0000003800d47944 */ /* 0x000fea0003c00000 */
[----:B------:R-:W-:Y:S02]  /*08d0*/  IMAD.MOV.U32 R14, RZ, RZ, R16 ;  /* 0x000000ffff0e7224 */ /* 0x000fe400078e0010 */
[----:B------:R-:W-:-:S07]  /*08e0*/  IMAD.MOV.U32 R15, RZ, RZ, R17 ;  /* 0x000000ffff0f7224 */ /* 0x000fce00078e0011 */
.L_x_8:
[----:B------:R-:W-:Y:S05]  /*08f0*/  BSYNC.RECONVERGENT B0 ;  /* 0x0000000000007941 */ /* 0x000fea0003800200 */
.L_x_7:
[----:B------:R-:W-:Y:S01]  /*0900*/  DSETP.NEU.AND P1, PT, R26, +INF , PT ;  /* 0x7ff000001a00742a */ /* 0x000fe20003f2d000 */
[----:B------:R-:W-:Y:S01]  /*0910*/  BSSY.RECONVERGENT B0, `(.L_x_9) ;  /* 0x0000021000007945 */ /* 0x000fe20003800200 */
[----:B------:R-:W-:Y:S01]  /*0920*/  FSEL R28, R14, RZ, P0 ;  /* 0x000000ff0e1c7208 */ /* 0x000fe20000000000 */
[----:B------:R-:W-:Y:S01]  /*0930*/  IMAD.MOV.U32 R24, RZ, RZ, R8 ;  /* 0x000000ffff187224 */ /* 0x000fe200078e0008 */
[----:B------:R-:W-:Y:S01]  /*0940*/  FSEL R29, R15, RZ, P0 ;  /* 0x000000ff0f1d7208 */ /* 0x000fe20000000000 */
[----:B------:R-:W-:Y:S01]  /*0950*/  IMAD.MOV.U32 R25, RZ, RZ, R9 ;  /* 0x000000ffff197224 */ /* 0x000fe200078e0009 */
[----:B------:R-:W-:-:S08]  /*0960*/  MOV R4, 0x1 ;  /* 0x0000000100047802 */ /* 0x000fd00000000f00 */
[----:B------:R-:W-:Y:S05]  /*0970*/  @!P1 BRA `(.L_x_10) ;  /* 0x0000000000689947 */ /* 0x000fea0003800000 */
[----:B------:R-:W-:Y:S01]  /*0980*/  UMOV UR6, 0x6dc9c883 ;  /* 0x6dc9c88300067882 */ /* 0x000fe20000000000 */
[----:B------:R-:W-:Y:S01]  /*0990*/  UMOV UR7, 0x3fe45f30 ;  /* 0x3fe45f3000077882 */ /* 0x000fe20000000000 */
[C---:B------:R-:W-:Y:S01]  /*09a0*/  DSETP.GE.AND P0, PT, R26.reuse, 2.14748364800000000000e+09, PT ;  /* 0x41e000001a00742a */ /* 0x040fe20003f06000 */
[----:B------:R-:W-:Y:S01]  /*09b0*/  BSSY.RECONVERGENT B1, `(.L_x_11) ;  /* 0x0000015000017945 */ /* 0x000fe20003800200 */
[----:B------:R-:W-:Y:S01]  /*09c0*/  DMUL R12, R26, UR6 ;  /* 0x000000061a0c7c28 */ /* 0x000fe20008000000 */
[----:B------:R-:W-:Y:S01]  /*09d0*/  UMOV UR6, 0x54442d18 ;  /* 0x54442d1800067882 */ /* 0x000fe20000000000 */
[----:B------:R-:W-:-:S04]  /*09e0*/  UMOV UR7, 0x3ff921fb ;  /* 0x3ff921fb00077882 */ /* 0x000fc80000000000 */
[----:B------:R-:W0:Y:S08]  /*09f0*/  F2I.F64 R4, R12 ;  /* 0x0000000c00047311 */ /* 0x000e300000301100 */
[----:B0-----:R-:W0:Y:S02]  /*0a00*/  I2F.F64 R24, R4 ;  /* 0x0000000400187312 */ /* 0x001e240000201c00 */
[----:B0-----:R-:W-:Y:S01]  /*0a10*/  DFMA R14, R24, -UR6, R26 ;  /* 0x80000006180e7c2b */ /* 0x001fe2000800001a */
[----:B------:R-:W-:Y:S01]  /*0a20*/  UMOV UR6, 0x33145c00 ;  /* 0x33145c0000067882 */ /* 0x000fe20000000000 */
[----:B------:R-:W-:-:S06]  /*0a30*/  UMOV UR7, 0x3c91a626 ;  /* 0x3c91a62600077882 */ /* 0x000fcc0000000000 */
[----:B------:R-:W-:Y:S01]  /*0a40*/  DFMA R14, R24, -UR6, R14 ;  /* 0x80000006180e7c2b */ /* 0x000fe2000800000e */
[----:B------:R-:W-:Y:S01]  /*0a50*/  UMOV UR6, 0x252049c0 ;  /* 0x252049c000067882 */ /* 0x000fe20000000000 */
[----:B------:R-:W-:-:S06]  /*0a60*/  UMOV UR7, 0x397b839a ;  /* 0x397b839a00077882 */ /* 0x000fcc0000000000 */
[----:B------:R-:W-:Y:S01]  /*0a70*/  DFMA R24, R24, -UR6, R14 ;  /* 0x8000000618187c2b */ /* 0x000fe2000800000e */
[----:B------:R-:W-:Y:S10]  /*0a80*/  @!P0 BRA `(.L_x_12) ;  /* 0x00000000001c8947 */ /* 0x000ff40003800000 */
[----:B------:R-:W-:Y:S01]  /*0a90*/  IMAD.MOV.U32 R23, RZ, RZ, R26 ;  /* 0x000000ffff177224 */ /* 0x000fe200078e001a */
[----:B------:R-:W-:Y:S01]  /*0aa0*/  MOV R36, 0xad0 ;  /* 0x00000ad000247802 */ /* 0x000fe20000000f00 */
[----:B------:R-:W-:-:S07]  /*0ab0*/  IMAD.MOV.U32 R35, RZ, RZ, R27 ;  /* 0x000000ffff237224 */ /* 0x000fce00078e001b */
[----:B------:R-:W-:Y:S05]  /*0ac0*/  CALL.REL.NOINC `($_Z16device_ray_tracePdil$__internal_trig_reduction_slowpathd) ;  /* 0x00000044009c7944 */ /* 0x000fea0003c00000 */
[----:B------:R-:W-:Y:S02]  /*0ad0*/  IMAD.MOV.U32 R4, RZ, RZ, R16 ;  /* 0x000000ffff047224 */ /* 0x000fe400078e0010 */
[----:B------:R-:W-:Y:S02]  /*0ae0*/  IMAD.MOV.U32 R24, RZ, RZ, R30 ;  /* 0x000000ffff187224 */ /* 0x000fe400078e001e */
[----:B------:R-:W-:-:S07]  /*0af0*/  IMAD.MOV.U32 R25, RZ, RZ, R31 ;  /* 0x000000ffff197224 */ /* 0x000fce00078e001f */
.L_x_12:
[----:B------:R-:W-:Y:S05]  /*0b00*/  BSYNC.RECONVERGENT B1 ;  /* 0x0000000000017941 */ /* 0x000fea0003800200 */
.L_x_11:
[----:B------:R-:W-:-:S07]  /*0b10*/  VIADD R4, R4, 0x1 ;  /* 0x0000000104047836 */ /* 0x000fce0000000000 */
.L_x_10:
[----:B------:R-:W-:Y:S05]  /*0b20*/  BSYNC.RECONVERGENT B0 ;  /* 0x0000000000007941 */ /* 0x000fea0003800200 */
.L_x_9:
[----:B------:R-:W0:Y:S01]  /*0b30*/  LDCU.64 UR6, c[0x4][0x8] ;  /* 0x01000100ff0677ac */ /* 0x000e220008000a00 */
[----:B------:R-:W-:-:S05]  /*0b40*/  IMAD.SHL.U32 R12, R4, 0x40, RZ ;  /* 0x00000040040c7824 */ /* 0x000fca00078e00ff */
[----:B------:R-:W-:-:S04]  /*0b50*/  LOP3.LUT R12, R12, 0x40, RZ, 0xc0, !PT ;  /* 0x000000400c0c7812 */ /* 0x000fc800078ec0ff */
[----:B0-----:R-:W-:-:S05]  /*0b60*/  IADD3 R32, P0, PT, R12, UR6, RZ ;  /* 0x000000060c207c10 */ /* 0x001fca000ff1e0ff */
[----:B------:R-:W-:-:S05]  /*0b70*/  IMAD.X R33, RZ, RZ, UR7, P0 ;  /* 0x00000007ff217e24 */ /* 0x000fca00080e06ff */
[----:B------:R-:W2:Y:S04]  /*0b80*/  LDG.E.128.CONSTANT R12, desc[UR4][R32.64] ;  /* 0x00000004200c7981 */ /* 0x000ea8000c1e9d00 */
[----:B------:R-:W3:Y:S04]  /*0b90*/  LDG.E.128.CONSTANT R16, desc[UR4][R32.64+0x10] ;  /* 0x0000100420107981 */ /* 0x000ee8000c1e9d00 */
[----:B------:R-:W4:Y:S01]  /*0ba0*/  LDG.E.128.CONSTANT R20, desc[UR4][R32.64+0x20] ;  /* 0x0000200420147981 */ /* 0x000f22000c1e9d00 */
[----:B------:R-:W-:Y:S01]  /*0bb0*/  LOP3.LUT R30, R4, 0x1, RZ, 0xc0, !PT ;  /* 0x00000001041e7812 */ /* 0x000fe200078ec0ff */
[----:B------:R-:W-:Y:S01]  /*0bc0*/  IMAD.MOV.U32 R34, RZ, RZ, 0x20fd8164 ;  /* 0x20fd8164ff227424 */ /* 0x000fe200078e00ff */
[----:B------:R-:W-:Y:S01]  /*0bd0*/  BSSY.RECONVERGENT B0, `(.L_x_13) ;  /* 0x000002f000007945 */ /* 0x000fe20003800200 */
[----:B------:R-:W-:Y:S01]  /*0be0*/  IMAD.MOV.U32 R35, RZ, RZ, 0x3da8ff83 ;  /* 0x3da8ff83ff237424 */ /* 0x000fe200078e00ff */
[----:B------:R-:W-:Y:S01]  /*0bf0*/  ISETP.NE.U32.AND P0, PT, R30, 0x1, PT ;  /* 0x000000011e00780c */ /* 0x000fe20003f05070 */
[----:B------:R-:W-:-:S03]  /*0c00*/  DMUL R30, R24, R24 ;  /* 0x00000018181e7228 */ /* 0x000fc60000000000 */
[----:B------:R-:W-:Y:S02]  /*0c10*/  FSEL R34, R34, -8.06006814911005101289e+34, !P0 ;  /* 0xf9785eba22227808 */ /* 0x000fe40004000000 */
[----:B------:R-:W-:-:S06]  /*0c20*/  FSEL R35, -R35, 0.11223486810922622681, !P0 ;  /* 0x3de5db6523237808 */ /* 0x000fcc0004000100 */
[----:B--2---:R-:W-:-:S08]  /*0c30*/  DFMA R12, R30, R34, R12 ;  /* 0x000000221e0c722b */ /* 0x004fd0000000000c */
[----:B------:R-:W-:-:S08]  /*0c40*/  DFMA R12, R30, R12, R14 ;  /* 0x0000000c1e0c722b */ /* 0x000fd0000000000e */
[----:B---3--:R-:W-:-:S08]  /*0c50*/  DFMA R12, R30, R12, R16 ;  /* 0x0000000c1e0c722b */ /* 0x008fd00000000010 */
[----:B------:R-:W-:-:S08]  /*0c60*/  DFMA R12, R30, R12, R18 ;  /* 0x0000000c1e0c722b */ /* 0x000fd00000000012 */
[----:B----4-:R-:W-:-:S08]  /*0c70*/  DFMA R12, R30, R12, R20 ;  /* 0x0000000c1e0c722b */ /* 0x010fd00000000014 */
[----:B------:R-:W-:-:S08]  /*0c80*/  DFMA R12, R30, R12, R22 ;  /* 0x0000000c1e0c722b */ /* 0x000fd00000000016 */
[----:B------:R-:W-:Y:S02]  /*0c90*/  DFMA R14, R12, R24, R24 ;  /* 0x000000180c0e722b */ /* 0x000fe40000000018 */
[----:B------:R-:W-:Y:S01]  /*0ca0*/  DFMA R12, R30, R12, 1 ;  /* 0x3ff000001e0c742b */ /* 0x000fe2000000000c */
[----:B------:R-:W-:Y:S02]  /*0cb0*/  IMAD.MOV.U32 R30, RZ, RZ, R8 ;  /* 0x000000ffff1e7224 */ /* 0x000fe400078e0008 */
[----:B------:R-:W-:-:S07]  /*0cc0*/  IMAD.MOV.U32 R31, RZ, RZ, R9 ;  /* 0x000000ffff1f7224 */ /* 0x000fce00078e0009 */
[----:B------:R-:W-:Y:S02]  /*0cd0*/  FSEL R14, R12, R14, !P0 ;  /* 0x0000000e0c0e7208 */ /* 0x000fe40004000000 */
[----:B------:R-:W-:Y:S02]  /*0ce0*/  FSEL R15, R13, R15, !P0 ;  /* 0x0000000f0d0f7208 */ /* 0x000fe40004000000 */
[----:B------:R-:W-:Y:S01]  /*0cf0*/  LOP3.LUT P0, RZ, R4, 0x2, RZ, 0xc0, !PT ;  /* 0x0000000204ff7812 */ /* 0x000fe2000780c0ff */
[----:B------:R-:W-:-:S03]  /*0d00*/  IMAD.MOV.U32 R4, RZ, RZ, RZ ;  /* 0x000000ffff047224 */ /* 0x000fc600078e00ff */
[----:B------:R-:W-:-:S10]  /*0d10*/  DADD R12, RZ, -R14 ;  /* 0x00000000ff0c7229 */ /* 0x000fd4000000080e */
[----:B------:R-:W-:Y:S02]  /*0d20*/  FSEL R24, R14, R12, !P0 ;  /* 0x0000000c0e187208 */ /* 0x000fe40004000000 */
[----:B------:R-:W-:Y:S01]  /*0d30*/  FSEL R25, R15, R13, !P0 ;  /* 0x0000000d0f197208 */ /* 0x000fe20004000000 */
[----:B------:R-:W-:-:S05]  /*0d40*/  DSETP.NEU.AND P0, PT, R26, +INF , PT ;  /* 0x7ff000001a00742a */ /* 0x000fca0003f0d000 */
[----:B------:R-:W-:-:S09]  /*0d50*/  DMUL R24, R28, R24 ;  /* 0x000000181c187228 */ /* 0x000fd20000000000 */
[----:B------:R-:W-:Y:S05]  /*0d60*/  @!P0 BRA `(.L_x_14) ;  /* 0x0000000000548947 */ /* 0x000fea0003800000 */
[----:B------:R-:W-:Y:S01]  /*0d70*/  UMOV UR6, 0x6dc9c883 ;  /* 0x6dc9c88300067882 */ /* 0x000fe20000000000 */
[----:B------:R-:W-:Y:S01]  /*0d80*/  UMOV UR7, 0x3fe45f30 ;  /* 0x3fe45f3000077882 */ /* 0x000fe20000000000 */
[C---:B------:R-:W-:Y:S02]  /*0d90*/  DSETP.GE.AND P0, PT, R26.reuse, 2.14748364800000000000e+09, PT ;  /* 0x41e000001a00742a */ /* 0x040fe40003f06000 */
        /* <DEDUP_REMOVED lines=17> */
[----:B------:R-:W-:-:S07]  /*0eb0*/  IMAD.MOV.U32 R4, RZ, RZ, R16 ;  /* 0x000000ffff047224 */ /* 0x000fce00078e0010 */
.L_x_14:
[----:B------:R-:W-:Y:S05]  /*0ec0*/  BSYNC.RECONVERGENT B0 ;  /* 0x0000000000007941 */ /* 0x000fea0003800200 */
.L_x_13:
        /* <DEDUP_REMOVED lines=10> */
[----:B------:R-:W-:Y:S01]  /*0f70*/  MOV R34, 0x20fd8164 ;  /* 0x20fd816400227802 */ /* 0x000fe20000000f00 */
[----:B------:R-:W-:Y:S01]  /*0f80*/  BSSY.RECONVERGENT B0, `(.L_x_15) ;  /* 0x000001b000007945 */ /* 0x000fe20003800200 */
        /* <DEDUP_REMOVED lines=11> */
[----:B------:R-:W-:-:S10]  /*1040*/  DFMA R12, R26, R12, 1 ;  /* 0x3ff000001a0c742b */ /* 0x000fd4000000000c */
[----:B------:R-:W-:Y:S02]  /*1050*/  FSEL R14, R12, R14, !P0 ;  /* 0x0000000e0c0e7208 */ /* 0x000fe40004000000 */
[----:B------:R-:W-:Y:S02]  /*1060*/  FSEL R15, R13, R15, !P0 ;  /* 0x0000000f0d0f7208 */ /* 0x000fe40004000000 */
[----:B------:R-:W-:-:S04]  /*1070*/  LOP3.LUT P0, RZ, R4, 0x2, RZ, 0xc0, !PT ;  /* 0x0000000204ff7812 */ /* 0x000fc8000780c0ff */
[----:B------:R-:W-:-:S10]  /*1080*/  DADD R12, RZ, -R14 ;  /* 0x00000000ff0c7229 */ /* 0x000fd4000000080e */
[----:B------:R-:W-:Y:S02]  /*1090*/  FSEL R12, R14, R12, !P0 ;  /* 0x0000000c0e0c7208 */ /* 0x000fe40004000000 */
[----:B------:R-:W-:-:S06]  /*10a0*/  FSEL R13, R15, R13, !P0 ;  /* 0x0000000d0f0d7208 */ /* 0x000fcc0004000000 */
[----:B------:R-:W-:-:S08]  /*10b0*/  DMUL R28, R28, R12 ;  /* 0x0000000c1c1c7228 */ /* 0x000fd00000000000 */
[----:B------:R-:W-:-:S08]  /*10c0*/  DMUL R12, R28, 12 ;  /* 0x402800001c0c7828 */ /* 0x000fd00000000000 */
[----:B------:R-:W-:-:S08]  /*10d0*/  DFMA R12, RZ, R24, R12 ;  /* 0x00000018ff0c722b */ /* 0x000fd0000000000c */
[----:B------:R-:W-:-:S08]  /*10e0*/  DFMA R14, RZ, R10, R12 ;  /* 0x0000000aff0e722b */ /* 0x000fd0000000000c */
[----:B------:R-:W-:-:S10]  /*10f0*/  DADD R16, -RZ, |R14| ;  /* 0x00000000ff107229 */ /* 0x000fd4000000050e */
[----:B------:R-:W-:Y:S01]  /*1100*/  IMAD.MOV.U32 R18, RZ, RZ, R16 ;  /* 0x000000ffff127224 */ /* 0x000fe200078e0010 */
[----:B------:R-:W-:-:S07]  /*1110*/  MOV R16, 0x1130 ;  /* 0x0000113000107802 */ /* 0x000fce0000000f00 */
[----:B------:R-:W-:Y:S05]  /*1120*/  CALL.REL.NOINC `($_Z16device_ray_tracePdil$__internal_accurate_pow) ;  /* 0x00000034005c7944 */ /* 0x000fea0003c00000 */
[----:B------:R-:W-:Y:S05]  /*1130*/  BSYNC.RECONVERGENT B0 ;  /* 0x0000000000007941 */ /* 0x000fea0003800200 */
.L_x_15:
[----:B------:R-:W0:Y:S01]  /*1140*/  MUFU.RCP64H R13, R29 ;  /* 0x0000001d000d7308 */ /* 0x000e220000001800 */
[----:B------:R-:W-:Y:S01]  /*1150*/  IMAD.MOV.U32 R12, RZ, RZ, 0x1 ;  /* 0x00000001ff0c7424 */ /* 0x000fe200078e00ff */
[----:B------:R-:W-:Y:S01]  /*1160*/  DSETP.NEU.AND P1, PT, R14, RZ, PT ;  /* 0x000000ff0e00722a */ /* 0x000fe20003f2d000 */
[----:B------:R-:W-:Y:S04]  /*1170*/  BSSY.RECONVERGENT B0, `(.L_x_16) ;  /* 0x0000017000007945 */ /* 0x000fe80003800200 */
[----:B0-----:R-:W-:-:S08]  /*1180*/  DFMA R20, -R28, R12, 1 ;  /* 0x3ff000001c14742b */ /* 0x001fd0000000010c */
[----:B------:R-:W-:-:S08]  /*1190*/  DFMA R20, R20, R20, R20 ;  /* 0x000000141414722b */ /* 0x000fd00000000014 */
[----:B------:R-:W-:-:S08]  /*11a0*/  DFMA R20, R12, R20, R12 ;  /* 0x000000140c14722b */ /* 0x000fd0000000000c */
[----:B------:R-:W-:-:S08]  /*11b0*/  DFMA R12, -R28, R20, 1 ;  /* 0x3ff000001c0c742b */ /* 0x000fd00000000114 */
[----:B------:R-:W-:Y:S02]  /*11c0*/  DFMA R12, R20, R12, R20 ;  /* 0x0000000c140c722b */ /* 0x000fe40000000014 */
[----:B------:R-:W-:-:S06]  /*11d0*/  DADD R20, R14, 2 ;  /* 0x400000000e147429 */ /* 0x000fcc0000000000 */
[----:B------:R-:W-:-:S04]  /*11e0*/  DMUL R22, R12, 10 ;  /* 0x402400000c167828 */ /* 0x000fc80000000000 */
[----:B------:R-:W-:-:S04]  /*11f0*/  LOP3.LUT R20, R21, 0x7ff00000, RZ, 0xc0, !PT ;  /* 0x7ff0000015147812 */ /* 0x000fc800078ec0ff */
[----:B------:R-:W-:Y:S01]  /*1200*/  DFMA R26, -R28, R22, 10 ;  /* 0x402400001c1a742b */ /* 0x000fe20000000116 */
[----:B------:R-:W-:-:S07]  /*1210*/  ISETP.NE.AND P2, PT, R20, 0x7ff00000, PT ;  /* 0x7ff000001400780c */ /* 0x000fce0003f45270 */
[----:B------:R-:W-:Y:S01]  /*1220*/  DFMA R12, R12, R26, R22 ;  /* 0x0000001a0c0c722b */ /* 0x000fe20000000016 */
[----:B------:R-:W-:Y:S02]  /*1230*/  FSEL R26, R18, RZ, P1 ;  /* 0x000000ff121a7208 */ /* 0x000fe40000800000 */
[----:B------:R-:W-:-:S07]  /*1240*/  FSEL R27, R17, RZ, P1 ;  /* 0x000000ff111b7208 */ /* 0x000fce0000800000 */
[----:B------:R-:W-:-:S05]  /*1250*/  FFMA R4, RZ, R29, R13 ;  /* 0x0000001dff047223 */ /* 0x000fca000000000d */
[----:B------:R-:W-:Y:S01]  /*1260*/  FSETP.GT.AND P0, PT, |R4|, 1.469367938527859385e-39, PT ;  /* 0x001000000400780b */ /* 0x000fe20003f04200 */
[----:B------:R-:W-:-:S12]  /*1270*/  @P2 BRA `(.L_x_17) ;  /* 0x0000000000182947 */ /* 0x000fd80003800000 */
[----:B------:R-:W-:-:S14]  /*1280*/  DSETP.NAN.AND P1, PT, R14, R14, PT ;  /* 0x0000000e0e00722a */ /* 0x000fdc0003f28000 */
[----:B------:R-:W-:Y:S01]  /*1290*/  @P1 DADD R26, R14, 2 ;  /* 0x400000000e1a1429 */ /* 0x000fe20000000000 */
[----:B------:R-:W-:Y:S10]  /*12a0*/  @P1 BRA `(.L_x_17) ;  /* 0x00000000000c1947 */ /* 0x000ff40003800000 */
[----:B------:R-:W-:-:S14]  /*12b0*/  DSETP.NEU.AND P1, PT, |R14|, +INF , PT ;  /* 0x7ff000000e00742a */ /* 0x000fdc0003f2d200 */
[----:B------:R-:W-:Y:S02]  /*12c0*/  @!P1 IMAD.MOV.U32 R26, RZ, RZ, 0x0 ;  /* 0x00000000ff1a9424 */ /* 0x000fe400078e00ff */
[----:B------:R-:W-:-:S07]  /*12d0*/  @!P1 IMAD.MOV.U32 R27, RZ, RZ, 0x7ff00000 ;  /* 0x7ff00000ff1b9424 */ /* 0x000fce00078e00ff */
.L_x_17:
[----:B------:R-:W-:Y:S05]  /*12e0*/  BSYNC.RECONVERGENT B0 ;  /* 0x0000000000007941 */ /* 0x000fea0003800200 */
.L_x_16:
[----:B------:R-:W-:Y:S04]  /*12f0*/  BSSY.RECONVERGENT B0, `(.L_x_18) ;  /* 0x000000a000007945 */ /* 0x000fe80003800200 */
[----:B------:R-:W-:Y:S05]  /*1300*/  @P0 BRA `(.L_x_19) ;  /* 0x0000000000200947 */ /* 0x000fea0003800000 */
[----:B------:R-:W-:Y:S01]  /*1310*/  IMAD.MOV.U32 R18, RZ, RZ, RZ ;  /* 0x000000ffff127224 */ /* 0x000fe200078e00ff */
[----:B------:R-:W-:Y:S01]  /*1320*/  MOV R16, 0x1370 ;  /* 0x0000137000107802 */ /* 0x000fe20000000f00 */
[----:B------:R-:W-:Y:S02]  /*1330*/  IMAD.MOV.U32 R19, RZ, RZ, 0x40240000 ;  /* 0x40240000ff137424 */ /* 0x000fe400078e00ff */
[----:B------:R-:W-:Y:S02]  /*1340*/  IMAD.MOV.U32 R20, RZ, RZ, R28 ;  /* 0x000000ffff147224 */ /* 0x000fe400078e001c */
[----:B------:R-:W-:-:S07]  /*1350*/  IMAD.MOV.U32 R21, RZ, RZ, R29 ;  /* 0x000000ffff157224 */ /* 0x000fce00078e001d */
[----:B------:R-:W-:Y:S05]  /*1360*/  CALL.REL.NOINC `($__internal_1_$__cuda_sm20_div_rn_f64_full) ;  /* 0x0000002800bc7944 */ /* 0x000fea0003c00000 */
[----:B------:R-:W-:Y:S02]  /*1370*/  IMAD.MOV.U32 R12, RZ, RZ, R20 ;  /* 0x000000ffff0c7224 */ /* 0x000fe400078e0014 */
[----:B------:R-:W-:-:S07]  /*1380*/  IMAD.MOV.U32 R13, RZ, RZ, R21 ;  /* 0x000000ffff0d7224 */ /* 0x000fce00078e0015 */
.L_x_19:
[----:B------:R-:W-:Y:S05]  /*1390*/  BSYNC.RECONVERGENT B0 ;  /* 0x0000000000007941 */ /* 0x000fea0003800200 */
.L_x_18:
[----:B------:R-:W-:Y:S01]  /*13a0*/  DSETP.NEU.AND P0, PT, R14, 1, PT ;  /* 0x3ff000000e00742a */ /* 0x000fe20003f0d000 */
[----:B------:R-:W-:Y:S01]  /*13b0*/  BSSY.RECONVERGENT B0, `(.L_x_20) ;  /* 0x0000007000007945 */ /* 0x000fe20003800200 */
[----:B------:R-:W-:Y:S01]  /*13c0*/  IMAD.MOV.U32 R18, RZ, RZ, RZ ;  /* 0x000000ffff127224 */ /* 0x000fe200078e00ff */
[----:B------:R-:W-:Y:S01]  /*13d0*/  MOV R16, 0x1420 ;  /* 0x0000142000107802 */ /* 0x000fe20000000f00 */
[----:B------:R-:W-:Y:S02]  /*13e0*/  IMAD.MOV.U32 R17, RZ, RZ, 0x40180000 ;  /* 0x40180000ff117424 */ /* 0x000fe400078e00ff */
[----:B------:R-:W-:Y:S02]  /*13f0*/  FSEL R34, R26, RZ, P0 ;  /* 0x000000ff1a227208 */ /* 0x000fe40000000000 */
[----:B------:R-:W-:-:S07]  /*1400*/  FSEL R35, R27, 1.875, P0 ;  /* 0x3ff000001b237808 */ /* 0x000fce0000000000 */
[----:B------:R-:W-:Y:S05]  /*1410*/  CALL.REL.NOINC `($_Z16device_ray_tracePdil$__internal_accurate_pow) ;  /* 0x0000003000a07944 */ /* 0x000fea0003c00000 */
[----:B------:R-:W-:Y:S05]  /*1420*/  BSYNC.RECONVERGENT B0 ;  /* 0x0000000000007941 */ /* 0x000fea0003800200 */
.L_x_20:
[-C--:B------:R-:W-:Y:S01]  /*1430*/  DMUL R26, R10, R12.reuse ;  /* 0x0000000c0a1a7228 */ /* 0x080fe20000000000 */
[----:B------:R-:W-:Y:S01]  /*1440*/  BSSY.RECONVERGENT B0, `(.L_x_21) ;  /* 0x00000ff000007945 */ /* 0x000fe20003800200 */
[----:B------:R-:W-:Y:S01]  /*1450*/  DMUL R12, R24, R12 ;  /* 0x0000000c180c7228 */ /* 0x000fe20000000000 */
[----:B------:R-:W-:Y:S02]  /*1460*/  IMAD.MOV.U32 R14, RZ, RZ, R18 ;  /* 0x000000ffff0e7224 */ /* 0x000fe400078e0012 */
[----:B------:R-:W-:-:S08]  /*1470*/  IMAD.MOV.U32 R15, RZ, RZ, R17 ;  /* 0x000000ffff0f7224 */ /* 0x000fd000078e0011 */
.L_x_37:
[----:B------:R-:W-:Y:S02]  /*1480*/  DADD R34, R14, R34 ;  /* 0x000000000e227229 */ /* 0x000fe40000000022 */
[----:B------:R-:W-:-:S06]  /*1490*/  DSETP.LT.AND P1, PT, |R12|, 10, PT ;  /* 0x402400000c00742a */ /* 0x000fcc0003f21200 */
[----:B------:R-:W-:-:S08]  /*14a0*/  DADD R34, R34, -144 ;  /* 0xc062000022227429 */ /* 0x000fd00000000000 */
[----:B------:R-:W-:-:S06]  /*14b0*/  DSETP.GT.AND P0, PT, R34, RZ, PT ;  /* 0x000000ff2200722a */ /* 0x000fcc0003f04000 */
[----:B------:R-:W-:-:S14]  /*14c0*/  DSETP.LT.AND P0, PT, |R26|, 10, P0 ;  /* 0x402400001a00742a */ /* 0x000fdc0000701200 */
[----:B------:R-:W-:Y:S05]  /*14d0*/  @P0 BRA P1, `(.L_x_22) ;  /* 0x0000000c00d40947 */ /* 0x000fea0000800000 */
[----:B------:R-:W-:Y:S01]  /*14e0*/  IMAD R11, R5, 0x77579559, RZ ;  /* 0x77579559050b7824 */ /* 0x000fe200078e02ff */
[----:B------:R-:W-:Y:S01]  /*14f0*/  UMOV UR6, 0x54442d18 ;  /* 0x54442d1800067882 */ /* 0x000fe20000000000 */
[----:B------:R-:W-:Y:S01]  /*1500*/  IMAD.MOV.U32 R12, RZ, RZ, -0x1b71d7da ;  /* 0xe48e2826ff0c7424 */ /* 0x000fe200078e00ff */
[----:B------:R-:W-:Y:S01]  /*1510*/  UMOV UR7, 0x400921fb ;  /* 0x400921fb00077882 */ /* 0x000fe20000000000 */
[----:B------:R-:W-:Y:S01]  /*1520*/  IMAD.MOV.U32 R13, RZ, RZ, 0x26f19d38 ;  /* 0x26f19d38ff0d7424 */ /* 0x000fe200078e00ff */
[----:B------:R-:W-:Y:S01]  /*1530*/  BSSY.RECONVERGENT B1, `(.L_x_23) ;  /* 0x000001b000017945 */ /* 0x000fe20003800200 */
[C---:B------:R-:W-:Y:S02]  /*1540*/  IMAD R11, R2.reuse, -0x46d9875e, R11 ;  /* 0xb92678a2020b7824 */ /* 0x040fe400078e020b */
[----:B------:R-:W-:-:S04]  /*1550*/  IMAD.WIDE.U32 R12, R2, 0x77579559, R12 ;  /* 0x77579559020c7825 */ /* 0x000fc800078e000c */
[----:B------:R-:W-:Y:S02]  /*1560*/  IMAD R5, R5, -0x1b71d7db, RZ ;  /* 0xe48e282505057824 */ /* 0x000fe400078e02ff */
[----:B------:R-:W-:Y:S02]  /*1570*/  IMAD.MOV.U32 R16, RZ, RZ, 0x1 ;  /* 0x00000001ff107424 */ /* 0x000fe400078e00ff */
[----:B------:R-:W-:Y:S02]  /*1580*/  IMAD.MOV.U32 R17, RZ, RZ, 0x0 ;  /* 0x00000000ff117424 */ /* 0x000fe400078e00ff */
[----:B------:R-:W-:Y:S02]  /*1590*/  IMAD.IADD R4, R13, 0x1, R11 ;  /* 0x000000010d047824 */ /* 0x000fe400078e020b */
[C---:B------:R-:W-:Y:S02]  /*15a0*/  IMAD R11, R2.reuse, 0x26f19d38, R5 ;  /* 0x26f19d38020b7824 */ /* 0x040fe400078e0205 */
[----:B------:R-:W-:Y:S01]  /*15b0*/  IMAD.WIDE.U32 R16, R2, -0x1b71d7db, R16 ;  /* 0xe48e282502107825 */ /* 0x000fe200078e0010 */
[----:B------:R-:W-:-:S03]  /*15c0*/  LOP3.LUT R5, R4, 0x7fffffff, RZ, 0xc0, !PT ;  /* 0x7fffffff04057812 */ /* 0x000fc600078ec0ff */
[----:B------:R-:W-:Y:S01]  /*15d0*/  IMAD.MOV.U32 R4, RZ, RZ, R12 ;  /* 0x000000ffff047224 */ /* 0x000fe200078e000c */
[----:B------:R-:W-:Y:S01]  /*15e0*/  IADD3 R20, PT, PT, R17, R11, RZ ;  /* 0x0000000b11147210 */ /* 0x000fe20007ffe0ff */
[----:B------:R-:W-:Y:S02]  /*15f0*/  IMAD.MOV.U32 R22, RZ, RZ, 0x0 ;  /* 0x00000000ff167424 */ /* 0x000fe400078e00ff */
[----:B------:R-:W0:Y:S01]  /*1600*/  I2F.F64.U64 R10, R4 ;  /* 0x00000004000a7312 */ /* 0x000e220000301800 */
[----:B------:R-:W-:Y:S01]  /*1610*/  LOP3.LUT R21, R20, 0x7fffffff, RZ, 0xc0, !PT ;  /* 0x7fffffff14157812 */ /* 0x000fe200078ec0ff */
[----:B------:R-:W-:Y:S02]  /*1620*/  IMAD.MOV.U32 R20, RZ, RZ, R16 ;  /* 0x000000ffff147224 */ /* 0x000fe400078e0010 */
[----:B------:R-:W-:-:S04]  /*1630*/  IMAD.MOV.U32 R23, RZ, RZ, 0x40000000 ;  /* 0x40000000ff177424 */ /* 0x000fc800078e00ff */
[----:B------:R-:W1:Y:S01]  /*1640*/  I2F.F64.U64 R16, R20 ;  /* 0x0000001400107312 */ /* 0x000e620000301800 */
[----:B0-----:R-:W-:Y:S02]  /*1650*/  DMUL R10, R10, 1.084202172485504434e-19 ;  /* 0x3c0000000a0a7828 */ /* 0x001fe40000000000 */
[----:B-1----:R-:W-:-:S06]  /*1660*/  DMUL R18, R16, 1.084202172485504434e-19 ;  /* 0x3c00000010127828 */ /* 0x002fcc0000000000 */
[----:B------:R-:W-:Y:S02]  /*1670*/  DFMA R10, R10, R22, -1 ;  /* 0xbff000000a0a742b */ /* 0x000fe40000000016 */
[----:B------:R-:W-:-:S06]  /*1680*/  DFMA R18, R16, 1.084202172485504434e-19, R18 ;  /* 0x3c0000001012782b */ /* 0x000fcc0000000012 */
[----:B------:R-:W-:Y:S02]  /*1690*/  DADD R16, -RZ, |R10| ;  /* 0x00000000ff107229 */ /* 0x000fe4000000050a */
[----:B------:R-:W-:-:S08]  /*16a0*/  DMUL R28, R18, UR6 ;  /* 0x00000006121c7c28 */ /* 0x000fd00008000000 */
[----:B------:R-:W-:Y:S01]  /*16b0*/  IMAD.MOV.U32 R18, RZ, RZ, R16 ;  /* 0x000000ffff127224 */ /* 0x000fe200078e0010 */
[----:B------:R-:W-:-:S07]  /*16c0*/  MOV R16, 0x16e0 ;  /* 0x000016e000107802 */ /* 0x000fce0000000f00 */
[----:B------:R-:W-:Y:S05]  /*16d0*/  CALL.REL.NOINC `($_Z16device_ray_tracePdil$__internal_accurate_pow) ;  /* 0x0000002c00f07944 */ /* 0x000fea0003c00000 */
[----:B------:R-:W-:Y:S05]  /*16e0*/  BSYNC.RECONVERGENT B1 ;  /* 0x0000000000017941 */ /* 0x000fea0003800200 */
.L_x_23:
[C---:B------:R-:W-:Y:S01]  /*16f0*/  DADD R20, R10.reuse, 2 ;  /* 0x400000000a147429 */ /* 0x040fe20000000000 */
[----:B------:R-:W-:Y:S01]  /*1700*/  BSSY.RECONVERGENT B1, `(.L_x_24) ;  /* 0x0000022000017945 */ /* 0x000fe20003800200 */
[C---:B------:R-:W-:Y:S02]  /*1710*/  DSETP.NEU.AND P0, PT, |R10|.reuse, +INF , PT ;  /* 0x7ff000000a00742a */ /* 0x040fe40003f0d200 */
[----:B------:R-:W-:-:S06]  /*1720*/  DSETP.NEU.AND P1, PT, R10, RZ, PT ;  /* 0x000000ff0a00722a */ /* 0x000fcc0003f2d000 */
[----:B------:R-:W-:Y:S01]  /*1730*/  LOP3.LUT R20, R21, 0x7ff00000, RZ, 0xc0, !PT ;  /* 0x7ff0000015147812 */ /* 0x000fe200078ec0ff */
[----:B------:R-:W-:Y:S01]  /*1740*/  IMAD.MOV.U32 R21, RZ, RZ, 0x3fd80000 ;  /* 0x3fd80000ff157424 */ /* 0x000fe200078e00ff */
[----:B------:R-:W-:Y:S02]  /*1750*/  FSEL R22, R18, RZ, P1 ;  /* 0x000000ff12167208 */ /* 0x000fe40000800000 */
[----:B------:R-:W-:Y:S01]  /*1760*/  ISETP.NE.AND P2, PT, R20, 0x7ff00000, PT ;  /* 0x7ff000001400780c */ /* 0x000fe20003f45270 */
[----:B------:R-:W-:Y:S01]  /*1770*/  IMAD.MOV.U32 R20, RZ, RZ, 0x0 ;  /* 0x00000000ff147424 */ /* 0x000fe200078e00ff */
[----:B------:R-:W-:Y:S02]  /*1780*/  FSEL R23, R17, RZ, P1 ;  /* 0x000000ff11177208 */ /* 0x000fe40000800000 */
[----:B------:R-:W-:Y:S02]  /*1790*/  @!P0 FSEL R22, R22, RZ, P2 ;  /* 0x000000ff16168208 */ /* 0x000fe40001000000 */
[----:B------:R-:W-:Y:S01]  /*17a0*/  @!P0 FSEL R23, R23, +QNAN , P2 ;  /* 0x7ff0000017178808 */ /* 0x000fe20001000000 */
[----:B------:R-:W-:-:S05]  /*17b0*/  DSETP.NEU.AND P0, PT, R10, 1, PT ;  /* 0x3ff000000a00742a */ /* 0x000fca0003f0d000 */
        /* <DEDUP_REMOVED lines=16> */
[----:B------:R-:W-:Y:S01]  /*18c0*/  MOV R32, 0x1900 ;  /* 0x0000190000207802 */ /* 0x000fe20000000f00 */
[----:B------:R-:W-:Y:S02]  /*18d0*/  IMAD.MOV.U32 R19, RZ, RZ, R27 ;  /* 0x000000ffff137224 */ /* 0x000fe400078e001b */
[----:B------:R-:W-:-:S07]  /*18e0*/  IMAD.MOV.U32 R17, RZ, RZ, R25 ;  /* 0x000000ffff117224 */ /* 0x000fce00078e0019 */
[----:B------:R-:W-:Y:S05]  /*18f0*/  CALL.REL.NOINC `($__internal_2_$__cuda_sm20_dsqrt_rn_f64_mediumpath_v1) ;  /* 0x0000002800c87944 */ /* 0x000fea0003c00000 */
[----:B------:R-:W-:Y:S02]  /*1900*/  IMAD.MOV.U32 R18, RZ, RZ, R16 ;  /* 0x000000ffff127224 */ /* 0x000fe400078e0010 */
[----:B------:R-:W-:-:S07]  /*1910*/  IMAD.MOV.U32 R19, RZ, RZ, R17 ;  /* 0x000000ffff137224 */ /* 0x000fce00078e0011 */
.L_x_25:
[----:B------:R-:W-:Y:S05]  /*1920*/  BSYNC.RECONVERGENT B1 ;  /* 0x0000000000017941 */ /* 0x000fea0003800200 */
.L_x_24:
[----:B------:R-:W-:Y:S01]  /*1930*/  DSETP.NEU.AND P1, PT, R28, +INF , PT ;  /* 0x7ff000001c00742a */ /* 0x000fe20003f2d000 */
[----:B------:R-:W-:Y:S01]  /*1940*/  BSSY.RECONVERGENT B1, `(.L_x_26) ;  /* 0x000001f000017945 */ /* 0x000fe20003800200 */
[----:B------:R-:W-:Y:S01]  /*1950*/  FSEL R32, R18, RZ, P0 ;  /* 0x000000ff12207208 */ /* 0x000fe20000000000 */
[----:B------:R-:W-:Y:S01]  /*1960*/  IMAD.MOV.U32 R2, RZ, RZ, 0x1 ;  /* 0x00000001ff027424 */ /* 0x000fe200078e00ff */
[----:B------:R-:W-:Y:S01]  /*1970*/  FSEL R33, R19, RZ, P0 ;  /* 0x000000ff13217208 */ /* 0x000fe20000000000 */
[----:B------:R-:W-:Y:S02]  /*1980*/  IMAD.MOV.U32 R30, RZ, RZ, R8 ;  /* 0x000000ffff1e7224 */ /* 0x000fe400078e0008 */
[----:B------:R-:W-:-:S07]  /*1990*/  IMAD.MOV.U32 R31, RZ, RZ, R9 ;  /* 0x000000ffff1f7224 */ /* 0x000fce00078e0009 */
        /* <DEDUP_REMOVED lines=22> */
[----:B------:R-:W-:-:S07]  /*1b00*/  MOV R2, R16 ;  /* 0x0000001000027202 */ /* 0x000fce0000000f00 */
.L_x_29:
[----:B------:R-:W-:Y:S05]  /*1b10*/  BSYNC.RECONVERGENT B2 ;  /* 0x0000000000027941 */ /* 0x000fea0003800200 */
.L_x_28:
[----:B------:R-:W-:-:S07]  /*1b20*/  VIADD R2, R2, 0x1 ;  /* 0x0000000102027836 */ /* 0x000fce0000000000 */
.L_x_27:
[----:B------:R-:W-:Y:S05]  /*1b30*/  BSYNC.RECONVERGENT B1 ;  /* 0x0000000000017941 */ /* 0x000fea0003800200 */
.L_x_26:
        /* <DEDUP_REMOVED lines=21> */
[----:B------:R-:W-:Y:S01]  /*1c90*/  DFMA R16, R34, R16, R26 ;  /* 0x000000102210722b */ /* 0x000fe2000000001a */
[----:B------:R-:W-:Y:S02]  /*1ca0*/  IMAD.MOV.U32 R26, RZ, RZ, R8 ;  /* 0x000000ffff1a7224 */ /* 0x000fe400078e0008 */
[----:B------:R-:W-:-:S05]  /*1cb0*/  IMAD.MOV.U32 R27, RZ, RZ, R9 ;  /* 0x000000ffff1b7224 */ /* 0x000fca00078e0009 */
[----:B------:R-:W-:Y:S02]  /*1cc0*/  DFMA R18, R16, R30, R30 ;  /* 0x0000001e1012722b */ /* 0x000fe4000000001e */
[----:B------:R-:W-:-:S10]  /*1cd0*/  DFMA R16, R34, R16, 1 ;  /* 0x3ff000002210742b */ /* 0x000fd40000000010 */
        /* <DEDUP_REMOVED lines=33> */
.L_x_31:
[----:B------:R-:W-:Y:S05]  /*1ef0*/  BSYNC.RECONVERGENT B1 ;  /* 0x0000000000017941 */ /* 0x000fea0003800200 */
.L_x_30:
        /* <DEDUP_REMOVED lines=39> */
.L_x_32:
[----:B------:R-:W0:Y:S01]  /*2170*/  MUFU.RCP64H R21, R29 ;  /* 0x0000001d00157308 */ /* 0x000e220000001800 */
[----:B------:R-:W-:Y:S01]  /*2180*/  IMAD.MOV.U32 R20, RZ, RZ, 0x1 ;  /* 0x00000001ff147424 */ /* 0x000fe200078e00ff */
[----:B------:R-:W-:Y:S01]  /*2190*/  DSETP.NEU.AND P1, PT, R26, RZ, PT ;  /* 0x000000ff1a00722a */ /* 0x000fe20003f2d000 */
[----:B------:R-:W-:Y:S05]  /*21a0*/  BSSY.RECONVERGENT B1, `(.L_x_33) ;  /* 0x0000017000017945 */ /* 0x000fea0003800200 */
[----:B------:R-:W-:Y:S02]  /*21b0*/  FSEL R42, R18, RZ, P1 ;  /* 0x000000ff122a7208 */ /* 0x000fe40000800000 */
[----:B------:R-:W-:Y:S01]  /*21c0*/  FSEL R43, R17, RZ, P1 ;  /* 0x000000ff112b7208 */ /* 0x000fe20000800000 */
        /* <DEDUP_REMOVED lines=10> */
[----:B------:R-:W-:-:S10]  /*2270*/  DFMA R20, R20, R32, R30 ;  /* 0x000000201414722b */ /* 0x000fd4000000001e */
[----:B------:R-:W-:-:S05]  /*2280*/  FFMA R2, RZ, R29, R21 ;  /* 0x0000001dff027223 */ /* 0x000fca0000000015 */
[----:B------:R-:W-:Y:S01]  /*2290*/  FSETP.GT.AND P0, PT, |R2|, 1.469367938527859385e-39, PT ;  /* 0x001000000200780b */ /* 0x000fe20003f04200 */
[----:B------:R-:W-:-:S12]  /*22a0*/  @P2 BRA `(.L_x_34) ;  /* 0x0000000000182947 */ /* 0x000fd80003800000 */
[----:B------:R-:W-:-:S14]  /*22b0*/  DSETP.NAN.AND P1, PT, R26, R26, PT ;  /* 0x0000001a1a00722a */ /* 0x000fdc0003f28000 */
[----:B------:R-:W-:Y:S01]  /*22c0*/  @P1 DADD R42, R26, 2 ;  /* 0x400000001a2a1429 */ /* 0x000fe20000000000 */
[----:B------:R-:W-:Y:S10]  /*22d0*/  @P1 BRA `(.L_x_34) ;  /* 0x00000000000c1947 */ /* 0x000ff40003800000 */
[----:B------:R-:W-:-:S14]  /*22e0*/  DSETP.NEU.AND P1, PT, |R26|, +INF , PT ;  /* 0x7ff000001a00742a */ /* 0x000fdc0003f2d200 */
[----:B------:R-:W-:Y:S01]  /*22f0*/  @!P1 IMAD.MOV.U32 R42, RZ, RZ, 0x0 ;  /* 0x00000000ff2a9424 */ /* 0x000fe200078e00ff */
[----:B------:R-:W-:-:S07]  /*2300*/  @!P1 MOV R43, 0x7ff00000 ;  /* 0x7ff00000002b9802 */ /* 0x000fce0000000f00 */
.L_x_34:
[----:B------:R-:W-:Y:S05]  /*2310*/  BSYNC.RECONVERGENT B1 ;  /* 0x0000000000017941 */ /* 0x000fea0003800200 */
.L_x_33:
        /* <DEDUP_REMOVED lines=8> */
.L_x_36:
[----:B------:R-:W-:Y:S05]  /*23a0*/  BSYNC.RECONVERGENT B1 ;  /* 0x0000000000017941 */ /* 0x000fea0003800200 */
.L_x_35:
[----:B------:R-:W-:Y:S01]  /*23b0*/  DSETP.NEU.AND P0, PT, R26, 1, PT ;  /* 0x3ff000001a00742a */ /* 0x000fe20003f0d000 */
[----:B------:R-:W-:Y:S01]  /*23c0*/  IADD3 R2, P1, PT, R12, 0x1, RZ ;  /* 0x000000010c027810 */ /* 0x000fe20007f3e0ff */
[-C--:B------:R-:W-:Y:S02]  /*23d0*/  DMUL R26, R10, R20.reuse ;  /* 0x000000140a1a7228 */ /* 0x080fe40000000000 */
[----:B------:R-:W-:Y:S02]  /*23e0*/  DMUL R12, R24, R20 ;  /* 0x00000014180c7228 */ /* 0x000fe40000000000 */
[----:B------:R-:W-:Y:S01]  /*23f0*/  FSEL R34, R42, RZ, P0 ;  /* 0x000000ff2a227208 */ /* 0x000fe20000000000 */
[----:B------:R-:W-:Y:S01]  /*2400*/  IMAD.X R5, RZ, RZ, R5, P1 ;  /* 0x000000ffff057224 */ /* 0x000fe200008e0605 */
[----:B------:R-:W-:Y:S01]  /*2410*/  FSEL R35, R43, 1.875, P0 ;  /* 0x3ff000002b237808 */ /* 0x000fe20000000000 */
[----:B------:R-:W-:Y:S06]  /*2420*/  BRA `(.L_x_37) ;  /* 0xfffffff000147947 */ /* 0x000fec000383ffff */
.L_x_22:
[----:B------:R-:W-:Y:S05]  /*2430*/  BSYNC.RECONVERGENT B0 ;  /* 0x0000000000007941 */ /* 0x000fea0003800200 */
.L_x_21:
[----:B------:R-:W-:Y:S01]  /*2440*/  DMUL R4, R28, 12 ;  /* 0x402800001c047828 */ /* 0x000fe20000000000 */
[----:B------:R-:W-:Y:S07]  /*2450*/  BSSY.RECONVERGENT B0, `(.L_x_38) ;  /* 0x0000007000007945 */ /* 0x000fee0003800200 */
[----:B------:R-:W-:-:S08]  /*2460*/  DFMA R4, RZ, R24, R4 ;  /* 0x00000018ff04722b */ /* 0x000fd00000000004 */
[----:B------:R-:W-:-:S08]  /*2470*/  DFMA R4, RZ, R10, R4 ;  /* 0x0000000aff04722b */ /* 0x000fd00000000004 */
[----:B------:R-:W-:-:S10]  /*2480*/  DADD R16, -RZ, |R4| ;  /* 0x00000000ff107229 */ /* 0x000fd40000000504 */
[----:B------:R-:W-:Y:S01]  /*2490*/  IMAD.MOV.U32 R18, RZ, RZ, R16 ;  /* 0x000000ffff127224 */ /* 0x000fe200078e0010 */
[----:B------:R-:W-:-:S07]  /*24a0*/  MOV R16, 0x24c0 ;  /* 0x000024c000107802 */ /* 0x000fce0000000f00 */
[----:B------:R-:W-:Y:S05]  /*24b0*/  CALL.REL.NOINC `($_Z16device_ray_tracePdil$__internal_accurate_pow) ;  /* 0x0000002000787944 */ /* 0x000fea0003c00000 */
[----:B------:R-:W-:Y:S05]  /*24c0*/  BSYNC.RECONVERGENT B0 ;  /* 0x0000000000007941 */ /* 0x000fea0003800200 */
.L_x_38:
[C---:B------:R-:W-:Y:S01]  /*24d0*/  DADD R20, R4.reuse, 2 ;  /* 0x4000000004147429 */ /* 0x040fe20000000000 */
[----:B------:R-:W-:Y:S01]  /*24e0*/  BSSY.RECONVERGENT B0, `(.L_x_39) ;  /* 0x000000e000007945 */ /* 0x000fe20003800200 */
[C---:B------:R-:W-:Y:S02]  /*24f0*/  DSETP.NEU.AND P1, PT, R4.reuse, RZ, PT ;  /* 0x000000ff0400722a */ /* 0x040fe40003f2d000 */
[----:B------:R-:W-:-:S04]  /*2500*/  DSETP.NEU.AND P0, PT, R4, 1, PT ;  /* 0x3ff000000400742a */ /* 0x000fc80003f0d000 */
[----:B------:R-:W-:Y:S02]  /*2510*/  FSEL R16, R18, RZ, P1 ;  /* 0x000000ff12107208 */ /* 0x000fe40000800000 */
[----:B------:R-:W-:Y:S02]  /*2520*/  LOP3.LUT R20, R21, 0x7ff00000, RZ, 0xc0, !PT ;  /* 0x7ff0000015147812 */ /* 0x000fe400078ec0ff */
[----:B------:R-:W-:Y:S02]  /*2530*/  FSEL R17, R17, RZ, P1 ;  /* 0x000000ff11117208 */ /* 0x000fe40000800000 */
[----:B------:R-:W-:-:S13]  /*2540*/  ISETP.NE.AND P2, PT, R20, 0x7ff00000, PT ;  /* 0x7ff000001400780c */ /* 0x000fda0003f45270 */
[----:B------:R-:W-:Y:S05]  /*2550*/  @P2 BRA `(.L_x_40) ;  /* 0x0000000000182947 */ /* 0x000fea0003800000 */
[----:B------:R-:W-:-:S14]  /*2560*/  DSETP.NAN.AND P1, PT, R4, R4, PT ;  /* 0x000000040400722a */ /* 0x000fdc0003f28000 */
[----:B------:R-:W-:Y:S01]  /*2570*/  @P1 DADD R16, R4, 2 ;  /* 0x4000000004101429 */ /* 0x000fe20000000000 */
[----:B------:R-:W-:Y:S10]  /*2580*/  @P1 BRA `(.L_x_40) ;  /* 0x00000000000c1947 */ /* 0x000ff40003800000 */
[----:B------:R-:W-:-:S14]  /*2590*/  DSETP.NEU.AND P1, PT, |R4|, +INF , PT ;  /* 0x7ff000000400742a */ /* 0x000fdc0003f2d200 */
[----:B------:R-:W-:Y:S02]  /*25a0*/  @!P1 IMAD.MOV.U32 R16, RZ, RZ, 0x0 ;  /* 0x00000000ff109424 */ /* 0x000fe400078e00ff */
[----:B------:R-:W-:-:S07]  /*25b0*/  @!P1 IMAD.MOV.U32 R17, RZ, RZ, 0x7ff00000 ;  /* 0x7ff00000ff119424 */ /* 0x000fce00078e00ff */
.L_x_40:
[----:B------:R-:W-:Y:S05]  /*25c0*/  BSYNC.RECONVERGENT B0 ;  /* 0x0000000000007941 */ /* 0x000fea0003800200 */
.L_x_39:
[----:B------:R-:W-:Y:S01]  /*25d0*/  FSEL R22, R16, RZ, P0 ;  /* 0x000000ff10167208 */ /* 0x000fe20000000000 */
[----:B------:R-:W-:Y:S01]  /*25e0*/  IMAD.MOV.U32 R18, RZ, RZ, 0x0 ;  /* 0x00000000ff127424 */ /* 0x000fe200078e00ff */
[----:B------:R-:W-:Y:S01]  /*25f0*/  FSEL R23, R17, 1.875, P0 ;  /* 0x3ff0000011177808 */ /* 0x000fe20000000000 */
[----:B------:R-:W-:Y:S01]  /*2600*/  IMAD.MOV.U32 R19, RZ, RZ, 0x3fd80000 ;  /* 0x3fd80000ff137424 */ /* 0x000fe200078e00ff */
[----:B------:R-:W-:Y:S04]  /*2610*/  BSSY.RECONVERGENT B0, `(.L_x_41) ;  /* 0x0000018000007945 */ /* 0x000fe80003800200 */
[----:B------:R-:W-:-:S08]  /*2620*/  DADD R22, R14, R22 ;  /* 0x000000000e167229 */ /* 0x000fd00000000016 */
[----:B------:R-:W-:-:S06]  /*2630*/  DADD R22, R22, -144 ;  /* 0xc062000016167429 */ /* 0x000fcc0000000000 */
        /* <DEDUP_REMOVED lines=21> */
.L_x_42:
[----:B------:R-:W-:Y:S05]  /*2790*/  BSYNC.RECONVERGENT B0 ;  /* 0x0000000000007941 */ /* 0x000fea0003800200 */
.L_x_41:
[----:B------:R-:W-:Y:S01]  /*27a0*/  DADD R20, R4, -R20 ;  /* 0x0000000004147229 */ /* 0x000fe20000000814 */
[----:B------:R-:W-:Y:S07]  /*27b0*/  BSSY.RECONVERGENT B0, `(.L_x_43) ;  /* 0x0000009000007945 */ /* 0x000fee0003800200 */
[C---:B------:R-:W-:Y:S02]  /*27c0*/  DMUL R24, R20.reuse, R24 ;  /* 0x0000001814187228 */ /* 0x040fe40000000000 */
[----:B------:R-:W-:-:S02]  /*27d0*/  DMUL R4, R20, R28 ;  /* 0x0000001c14047228 */ /* 0x000fc40000000000 */
[----:B------:R-:W-:-:S04]  /*27e0*/  DMUL R28, R20, R10 ;  /* 0x0000000a141c7228 */ /* 0x000fc80000000000 */
[----:B------:R-:W-:Y:S02]  /*27f0*/  DADD R16, -RZ, |R24| ;  /* 0x00000000ff107229 */ /* 0x000fe40000000518 */
[----:B------:R-:W-:-:S08]  /*2800*/  DADD R10, R4, -12 ;  /* 0xc0280000040a7429 */ /* 0x000fd00000000000 */
[----:B------:R-:W-:Y:S01]  /*2810*/  IMAD.MOV.U32 R18, RZ, RZ, R16 ;  /* 0x000000ffff127224 */ /* 0x000fe200078e0010 */
[----:B------:R-:W-:-:S07]  /*2820*/  MOV R16, 0x2840 ;  /* 0x0000284000107802 */ /* 0x000fce0000000f00 */
[----:B------:R-:W-:Y:S05]  /*2830*/  CALL.REL.NOINC `($_Z16device_ray_tracePdil$__internal_accurate_pow) ;  /* 0x0000001c00987944 */ /* 0x000fea0003c00000 */
[----:B------:R-:W-:Y:S05]  /*2840*/  BSYNC.RECONVERGENT B0 ;  /* 0x0000000000007941 */ /* 0x000fea0003800200 */
.L_x_43:
[C---:B------:R-:W-:Y:S01]  /*2850*/  DADD R14, R24.reuse, 2 ;  /* 0x40000000180e7429 */ /* 0x040fe20000000000 */
[----:B------:R-:W-:Y:S01]  /*2860*/  BSSY.RECONVERGENT B0, `(.L_x_44) ;  /* 0x000000e000007945 */ /* 0x000fe20003800200 */
[----:B------:R-:W-:Y:S02]  /*2870*/  DSETP.NEU.AND P0, PT, R24, RZ, PT ;  /* 0x000000ff1800722a */ /* 0x000fe40003f0d000 */
[----:B------:R-:W-:-:S06]  /*2880*/  DADD R20, -RZ, |R10| ;  /* 0x00000000ff147229 */ /* 0x000fcc000000050a */
[----:B------:R-:W-:Y:S02]  /*2890*/  LOP3.LUT R14, R15, 0x7ff00000, RZ, 0xc0, !PT ;  /* 0x7ff000000f0e7812 */ /* 0x000fe400078ec0ff */
[----:B------:R-:W-:Y:S02]  /*28a0*/  FSEL R15, R17, RZ, P0 ;  /* 0x000000ff110f7208 */ /* 0x000fe40000000000 */
[----:B------:R-:W-:Y:S02]  /*28b0*/  ISETP.NE.AND P1, PT, R14, 0x7ff00000, PT ;  /* 0x7ff000000e00780c */ /* 0x000fe40003f25270 */
[----:B------:R-:W-:-:S11]  /*28c0*/  FSEL R14, R18, RZ, P0 ;  /* 0x000000ff120e7208 */ /* 0x000fd60000000000 */
[----:B------:R-:W-:Y:S05]  /*28d0*/  @P1 BRA `(.L_x_45) ;  /* 0x0000000000181947 */ /* 0x000fea0003800000 */
[----:B------:R-:W-:-:S14]  /*28e0*/  DSETP.NAN.AND P0, PT, R24, R24, PT ;  /* 0x000000181800722a */ /* 0x000fdc0003f08000 */
[----:B------:R-:W-:Y:S01]  /*28f0*/  @P0 DADD R14, R24, 2 ;  /* 0x40000000180e0429 */ /* 0x000fe20000000000 */
[----:B------:R-:W-:Y:S10]  /*2900*/  @P0 BRA `(.L_x_45) ;  /* 0x00000000000c0947 */ /* 0x000ff40003800000 */
[----:B------:R-:W-:-:S14]  /*2910*/  DSETP.NEU.AND P0, PT, |R24|, +INF , PT ;  /* 0x7ff000001800742a */ /* 0x000fdc0003f0d200 */
[----:B------:R-:W-:Y:S01]  /*2920*/  @!P0 IMAD.MOV.U32 R14, RZ, RZ, 0x0 ;  /* 0x00000000ff0e8424 */ /* 0x000fe200078e00ff */
[----:B------:R-:W-:-:S07]  /*2930*/  @!P0 MOV R15, 0x7ff00000 ;  /* 0x7ff00000000f8802 */ /* 0x000fce0000000f00 */
.L_x_45:
[----:B------:R-:W-:Y:S05]  /*2940*/  BSYNC.RECONVERGENT B0 ;  /* 0x0000000000007941 */ /* 0x000fea0003800200 */
.L_x_44:
[----:B------:R-:W-:Y:S01]  /*2950*/  BSSY.RECONVERGENT B0, `(.L_x_46) ;  /* 0x0000005000007945 */ /* 0x000fe20003800200 */
[----:B------:R-:W-:Y:S01]  /*2960*/  IMAD.MOV.U32 R18, RZ, RZ, R20 ;  /* 0x000000ffff127224 */ /* 0x000fe200078e0014 */
[----:B------:R-:W-:Y:S01]  /*2970*/  MOV R16, 0x29a0 ;  /* 0x000029a000107802 */ /* 0x000fe20000000f00 */
[----:B------:R-:W-:-:S07]  /*2980*/  IMAD.MOV.U32 R17, RZ, RZ, R21 ;  /* 0x000000ffff117224 */ /* 0x000fce00078e0015 */
[----:B------:R-:W-:Y:S05]  /*2990*/  CALL.REL.NOINC `($_Z16device_ray_tracePdil$__internal_accurate_pow) ;  /* 0x0000001c00407944 */ /* 0x000fea0003c00000 */
[----:B------:R-:W-:Y:S05]  /*29a0*/  BSYNC.RECONVERGENT B0 ;  /* 0x0000000000007941 */ /* 0x000fea0003800200 */
.L_x_46:
[C---:B------:R-:W-:Y:S01]  /*29b0*/  DADD R20, R10.reuse, 2 ;  /* 0x400000000a147429 */ /* 0x040fe20000000000 */
[----:B------:R-:W-:Y:S01]  /*29c0*/  BSSY.RECONVERGENT B0, `(.L_x_47) ;  /* 0x0000012000007945 */ /* 0x000fe20003800200 */
[----:B------:R-:W-:Y:S02]  /*29d0*/  DSETP.NEU.AND P1, PT, R10, RZ, PT ;  /* 0x000000ff0a00722a */ /* 0x000fe40003f2d000 */
[----:B------:R-:W-:Y:S02]  /*29e0*/  DSETP.NEU.AND P3, PT, R24, 1, PT ;  /* 0x3ff000001800742a */ /* 0x000fe40003f6d000 */
[----:B------:R-:W-:Y:S02]  /*29f0*/  DSETP.NEU.AND P0, PT, R10, 1, PT ;  /* 0x3ff000000a00742a */ /* 0x000fe40003f0d000 */
[----:B------:R-:W-:Y:S02]  /*2a00*/  FSEL R18, R18, RZ, P1 ;  /* 0x000000ff12127208 */ /* 0x000fe40000800000 */
[----:B------:R-:W-:-:S02]  /*2a10*/  LOP3.LUT R20, R21, 0x7ff00000, RZ, 0xc0, !PT ;  /* 0x7ff0000015147812 */ /* 0x000fc400078ec0ff */
[----:B------:R-:W-:Y:S02]  /*2a20*/  FSEL R19, R17, RZ, P1 ;  /* 0x000000ff11137208 */ /* 0x000fe40000800000 */
[----:B------:R-:W-:Y:S01]  /*2a30*/  ISETP.NE.AND P2, PT, R20, 0x7ff00000, PT ;  /* 0x7ff000001400780c */ /* 0x000fe20003f45270 */
[----:B------:R-:W-:Y:S01]  /*2a40*/  DADD R20, -RZ, |R28| ;  /* 0x00000000ff147229 */ /* 0x000fe2000000051c */
[----:B------:R-:W-:Y:S02]  /*2a50*/  FSEL R14, R14, RZ, P3 ;  /* 0x000000ff0e0e7208 */ /* 0x000fe40001800000 */
[----:B------:R-:W-:-:S09]  /*2a60*/  FSEL R15, R15, 1.875, P3 ;  /* 0x3ff000000f0f7808 */ /* 0x000fd20001800000 */
[----:B------:R-:W-:Y:S05]  /*2a70*/  @P2 BRA `(.L_x_48) ;  /* 0x0000000000182947 */ /* 0x000fea0003800000 */
[----:B------:R-:W-:-:S14]  /*2a80*/  DSETP.NAN.AND P1, PT, R10, R10, PT ;  /* 0x0000000a0a00722a */ /* 0x000fdc0003f28000 */
[----:B------:R-:W-:Y:S01]  /*2a90*/  @P1 DADD R18, R10, 2 ;  /* 0x400000000a121429 */ /* 0x000fe20000000000 */
[----:B------:R-:W-:Y:S10]  /*2aa0*/  @P1 BRA `(.L_x_48) ;  /* 0x00000000000c1947 */ /* 0x000ff40003800000 */
[----:B------:R-:W-:-:S14]  /*2ab0*/  DSETP.NEU.AND P1, PT, |R10|, +INF , PT ;  /* 0x7ff000000a00742a */ /* 0x000fdc0003f2d200 */
[----:B------:R-:W-:Y:S02]  /*2ac0*/  @!P1 IMAD.MOV.U32 R18, RZ, RZ, 0x0 ;  /* 0x00000000ff129424 */ /* 0x000fe400078e00ff */
[----:B------:R-:W-:-:S07]  /*2ad0*/  @!P1 IMAD.MOV.U32 R19, RZ, RZ, 0x7ff00000 ;  /* 0x7ff00000ff139424 */ /* 0x000fce00078e00ff */
.L_x_48:
[----:B------:R-:W-:Y:S05]  /*2ae0*/  BSYNC.RECONVERGENT B0 ;  /* 0x0000000000007941 */ /* 0x000fea0003800200 */
.L_x_47:
[----:B------:R-:W-:Y:S01]  /*2af0*/  FSEL R16, R18, RZ, P0 ;  /* 0x000000ff12107208 */ /* 0x000fe20000000000 */
[----:B------:R-:W-:Y:S01]  /*2b00*/  BSSY.RECONVERGENT B0, `(.L_x_49) ;  /* 0x0000007000007945 */ /* 0x000fe20003800200 */
[----:B------:R-:W-:Y:S01]  /*2b10*/  FSEL R17, R19, 1.875, P0 ;  /* 0x3ff0000013117808 */ /* 0x000fe20000000000 */
[----:B------:R-:W-:-:S05]  /*2b20*/  IMAD.MOV.U32 R18, RZ, RZ, R20 ;  /* 0x000000ffff127224 */ /* 0x000fca00078e0014 */
[----:B------:R-:W-:Y:S01]  /*2b30*/  DADD R14, R14, R16 ;  /* 0x000000000e0e7229 */ /* 0x000fe20000000010 */
[----:B------:R-:W-:Y:S01]  /*2b40*/  IMAD.MOV.U32 R17, RZ, RZ, R21 ;  /* 0x000000ffff117224 */ /* 0x000fe200078e0015 */
[----:B------:R-:W-:-:S09]  /*2b50*/  MOV R16, 0x2b70 ;  /* 0x00002b7000107802 */ /* 0x000fd20000000f00 */
[----:B------:R-:W-:Y:S05]  /*2b60*/  CALL.REL.NOINC `($_Z16device_ray_tracePdil$__internal_accurate_pow) ;  /* 0x0000001800cc7944 */ /* 0x000fea0003c00000 */
[----:B------:R-:W-:Y:S05]  /*2b70*/  BSYNC.RECONVERGENT B0 ;  /* 0x0000000000007941 */ /* 0x000fea0003800200 */
.L_x_49:
        /* <DEDUP_REMOVED lines=15> */
.L_x_51:
[----:B------:R-:W-:Y:S05]  /*2c70*/  BSYNC.RECONVERGENT B0 ;  /* 0x0000000000007941 */ /* 0x000fea0003800200 */
.L_x_50:
[----:B------:R-:W-:Y:S01]  /*2c80*/  FSEL R22, R18, RZ, P0 ;  /* 0x000000ff12167208 */ /* 0x000fe20000000000 */
[----:B------:R-:W-:Y:S01]  /*2c90*/  IMAD.MOV.U32 R18, RZ, RZ, 0x0 ;  /* 0x00000000ff127424 */ /* 0x000fe200078e00ff */
[----:B------:R-:W-:Y:S01]  /*2ca0*/  FSEL R23, R19, 1.875, P0 ;  /* 0x3ff0000013177808 */ /* 0x000fe20000000000 */
[----:B------:R-:W-:Y:S01]  /*2cb0*/  IMAD.MOV.U32 R19, RZ, RZ, 0x3fd80000 ;  /* 0x3fd80000ff137424 */ /* 0x000fe200078e00ff */
[----:B------:R-:W-:Y:S04]  /*2cc0*/  BSSY.RECONVERGENT B0, `(.L_x_52) ;  /* 0x0000017000007945 */ /* 0x000fe80003800200 */
[----:B------:R-:W-:-:S06]  /*2cd0*/  DADD R22, R14, R22 ;  /* 0x000000000e167229 */ /* 0x000fcc0000000016 */
        /* <DEDUP_REMOVED lines=21> */
.L_x_53:
[----:B------:R-:W-:Y:S05]  /*2e30*/  BSYNC.RECONVERGENT B0 ;  /* 0x0000000000007941 */ /* 0x000fea0003800200 */
.L_x_52:
[----:B------:R-:W0:Y:S01]  /*2e40*/  MUFU.RCP64H R15, R21 ;  /* 0x00000015000f7308 */ /* 0x000e220000001800 */
[----:B------:R-:W-:Y:S01]  /*2e50*/  VIADD R14, R21, 0x300402 ;  /* 0x00300402150e7836 */ /* 0x000fe20000000000 */
[----:B------:R-:W-:Y:S04]  /*2e60*/  BSSY.RECONVERGENT B0, `(.L_x_54) ;  /* 0x000000f000007945 */ /* 0x000fe80003800200 */
[----:B------:R-:W-:Y:S01]  /*2e70*/  FSETP.GEU.AND P0, PT, |R14|, 5.8789094863358348022e-39, PT ;  /* 0x004004020e00780b */ /* 0x000fe20003f0e200 */
[----:B0-----:R-:W-:-:S08]  /*2e80*/  DFMA R16, R14, -R20, 1 ;  /* 0x3ff000000e10742b */ /* 0x001fd00000000814 */
[----:B------:R-:W-:-:S08]  /*2e90*/  DFMA R16, R16, R16, R16 ;  /* 0x000000101010722b */ /* 0x000fd00000000010 */
[----:B------:R-:W-:-:S08]  /*2ea0*/  DFMA R16, R14, R16, R14 ;  /* 0x000000100e10722b */ /* 0x000fd0000000000e */
[----:B------:R-:W-:-:S08]  /*2eb0*/  DFMA R18, R16, -R20, 1 ;  /* 0x3ff000001012742b */ /* 0x000fd00000000814 */
[----:B------:R-:W-:Y:S01]  /*2ec0*/  DFMA R16, R16, R18, R16 ;  /* 0x000000121010722b */ /* 0x000fe20000000010 */
[----:B------:R-:W-:Y:S10]  /*2ed0*/  @P0 BRA `(.L_x_55) ;  /* 0x00000000001c0947 */ /* 0x000ff40003800000 */
[----:B------:R-:W-:Y:S01]  /*2ee0*/  LOP3.LUT R2, R21, 0x7fffffff, RZ, 0xc0, !PT ;  /* 0x7fffffff15027812 */ /* 0x000fe200078ec0ff */
[----:B------:R-:W-:-:S03]  /*2ef0*/  IMAD.MOV.U32 R16, RZ, RZ, R20 ;  /* 0x000000ffff107224 */ /* 0x000fc600078e0014 */
[----:B------:R-:W-:Y:S02]  /*2f00*/  IADD3 R20, PT, PT, R2, -0x100000, RZ ;  /* 0xfff0000002147810 */ /* 0x000fe40007ffe0ff */
[----:B------:R-:W-:-:S07]  /*2f10*/  MOV R2, 0x2f30 ;  /* 0x00002f3000027802 */ /* 0x000fce0000000f00 */
[----:B------:R-:W-:Y:S05]  /*2f20*/  CALL.REL.NOINC `($__internal_0_$__cuda_sm20_dblrcp_rn_slowpath_v3) ;  /* 0x0000000c002c7944 */ /* 0x000fea0003c00000 */
[----:B------:R-:W-:Y:S02]  /*2f30*/  IMAD.MOV.U32 R16, RZ, RZ, R18 ;  /* 0x000000ffff107224 */ /* 0x000fe400078e0012 */
[----:B------:R-:W-:-:S07]  /*2f40*/  IMAD.MOV.U32 R17, RZ, RZ, R19 ;  /* 0x000000ffff117224 */ /* 0x000fce00078e0013 */
.L_x_55:
[----:B------:R-:W-:Y:S05]  /*2f50*/  BSYNC.RECONVERGENT B0 ;  /* 0x0000000000007941 */ /* 0x000fea0003800200 */
.L_x_54:
[C---:B------:R-:W-:Y:S01]  /*2f60*/  DADD R14, -R24.reuse, 4 ;  /* 0x40100000180e7429 */ /* 0x040fe20000000100 */
[----:B------:R-:W-:Y:S01]  /*2f70*/  BSSY.RECONVERGENT B0, `(.L_x_56) ;  /* 0x000000a000007945 */ /* 0x000fe20003800200 */
[-C--:B------:R-:W-:Y:S02]  /*2f80*/  DMUL R34, R24, R16.reuse ;  /* 0x0000001018227228 */ /* 0x080fe40000000000 */
[----:B------:R-:W-:Y:S02]  /*2f90*/  DMUL R24, R28, R16 ;  /* 0x000000101c187228 */ /* 0x000fe40000000000 */
[----:B------:R-:W-:Y:S02]  /*2fa0*/  DADD R4, -R4, 4 ;  /* 0x4010000004047429 */ /* 0x000fe40000000100 */
[----:B------:R-:W-:Y:S02]  /*2fb0*/  DADD R18, -RZ, |R14| ;  /* 0x00000000ff127229 */ /* 0x000fe4000000050e */
[----:B------:R-:W-:-:S02]  /*2fc0*/  DADD R28, -R28, -1 ;  /* 0xbff000001c1c7429 */ /* 0x000fc40000000100 */
[----:B------:R-:W-:Y:S01]  /*2fd0*/  DMUL R10, R10, R16 ;  /* 0x000000100a0a7228 */ /* 0x000fe20000000000 */
[----:B------:R-:W-:-:S05]  /*2fe0*/  MOV R16, 0x3010 ;  /* 0x0000301000107802 */ /* 0x000fca0000000f00 */
[----:B------:R-:W-:-:S07]  /*2ff0*/  IMAD.MOV.U32 R17, RZ, RZ, R19 ;  /* 0x000000ffff117224 */ /* 0x000fce00078e0013 */
[----:B------:R-:W-:Y:S05]  /*3000*/  CALL.REL.NOINC `($_Z16device_ray_tracePdil$__internal_accurate_pow) ;  /* 0x0000001400a47944 */ /* 0x000fea0003c00000 */
[----:B------:R-:W-:Y:S05]  /*3010*/  BSYNC.RECONVERGENT B0 ;  /* 0x0000000000007941 */ /* 0x000fea0003800200 */
.L_x_56:
[C---:B------:R-:W-:Y:S01]  /*3020*/  DADD R20, R14.reuse, 2 ;  /* 0x400000000e147429 */ /* 0x040fe20000000000 */
[----:B------:R-:W-:Y:S01]  /*3030*/  BSSY.RECONVERGENT B0, `(.L_x_57) ;  /* 0x000000e000007945 */ /* 0x000fe20003800200 */
[----:B------:R-:W-:-:S06]  /*3040*/  DSETP.NEU.AND P0, PT, R14, RZ, PT ;  /* 0x000000ff0e00722a */ /* 0x000fcc0003f0d000 */
[----:B------:R-:W-:Y:S02]  /*3050*/  FSEL R42, R18, RZ, P0 ;  /* 0x000000ff122a7208 */ /* 0x000fe40000000000 */
[----:B------:R-:W-:Y:S02]  /*3060*/  LOP3.LUT R20, R21, 0x7ff00000, RZ, 0xc0, !PT ;  /* 0x7ff0000015147812 */ /* 0x000fe400078ec0ff */
[----:B------:R-:W-:Y:S02]  /*3070*/  FSEL R43, R17, RZ, P0 ;  /* 0x000000ff112b7208 */ /* 0x000fe40000000000 */
[----:B------:R-:W-:Y:S01]  /*3080*/  ISETP.NE.AND P1, PT, R20, 0x7ff00000, PT ;  /* 0x7ff000001400780c */ /* 0x000fe20003f25270 */
[----:B------:R-:W-:-:S12]  /*3090*/  DADD R20, -RZ, |R4| ;  /* 0x00000000ff147229 */ /* 0x000fd80000000504 */
[----:B------:R-:W-:Y:S05]  /*30a0*/  @P1 BRA `(.L_x_58) ;  /* 0x0000000000181947 */ /* 0x000fea0003800000 */
[----:B------:R-:W-:-:S14]  /*30b0*/  DSETP.NAN.AND P0, PT, R14, R14, PT ;  /* 0x0000000e0e00722a */ /* 0x000fdc0003f08000 */
[----:B------:R-:W-:Y:S01]  /*30c0*/  @P0 DADD R42, R14, 2 ;  /* 0x400000000e2a0429 */ /* 0x000fe20000000000 */
[----:B------:R-:W-:Y:S10]  /*30d0*/  @P0 BRA `(.L_x_58) ;  /* 0x00000000000c0947 */ /* 0x000ff40003800000 */
[----:B------:R-:W-:-:S14]  /*30e0*/  DSETP.NEU.AND P0, PT, |R14|, +INF , PT ;  /* 0x7ff000000e00742a */ /* 0x000fdc0003f0d200 */
[----:B------:R-:W-:Y:S02]  /*30f0*/  @!P0 IMAD.MOV.U32 R42, RZ, RZ, 0x0 ;  /* 0x00000000ff2a8424 */ /* 0x000fe400078e00ff */
[----:B------:R-:W-:-:S07]  /*3100*/  @!P0 IMAD.MOV.U32 R43, RZ, RZ, 0x7ff00000 ;  /* 0x7ff00000ff2b8424 */ /* 0x000fce00078e00ff */
.L_x_58:
[----:B------:R-:W-:Y:S05]  /*3110*/  BSYNC.RECONVERGENT B0 ;  /* 0x0000000000007941 */ /* 0x000fea0003800200 */
.L_x_57:
[----:B------:R-:W-:Y:S01]  /*3120*/  BSSY.RECONVERGENT B0, `(.L_x_59) ;  /* 0x0000005000007945 */ /* 0x000fe20003800200 */
[----:B------:R-:W-:Y:S01]  /*3130*/  IMAD.MOV.U32 R18, RZ, RZ, R20 ;  /* 0x000000ffff127224 */ /* 0x000fe200078e0014 */
[----:B------:R-:W-:Y:S01]  /*3140*/  MOV R16, 0x3170 ;  /* 0x0000317000107802 */ /* 0x000fe20000000f00 */
[----:B------:R-:W-:-:S07]  /*3150*/  IMAD.MOV.U32 R17, RZ, RZ, R21 ;  /* 0x000000ffff117224 */ /* 0x000fce00078e0015 */
[----:B------:R-:W-:Y:S05]  /*3160*/  CALL.REL.NOINC `($_Z16device_ray_tracePdil$__internal_accurate_pow) ;  /* 0x00000014004c7944 */ /* 0x000fea0003c00000 */
[----:B------:R-:W-:Y:S05]  /*3170*/  BSYNC.RECONVERGENT B0 ;  /* 0x0000000000007941 */ /* 0x000fea0003800200 */
.L_x_59:
        /* <DEDUP_REMOVED lines=19> */
.L_x_61:
[----:B------:R-:W-:Y:S05]  /*32b0*/  BSYNC.RECONVERGENT B0 ;  /* 0x0000000000007941 */ /* 0x000fea0003800200 */
.L_x_60:
        /* <DEDUP_REMOVED lines=9> */
.L_x_62:
        /* <DEDUP_REMOVED lines=15> */
.L_x_64:
[----:B------:R-:W-:Y:S05]  /*3440*/  BSYNC.RECONVERGENT B0 ;  /* 0x0000000000007941 */ /* 0x000fea0003800200 */
.L_x_63:
        /* <DEDUP_REMOVED lines=20> */
[----:B------:R-:W-:Y:S01]  /*3590*/  MOV R16, R32 ;  /* 0x0000002000107202 */ /* 0x000fe20000000f00 */
[----:B------:R-:W-:Y:S01]  /*35a0*/  IMAD.MOV.U32 R20, RZ, RZ, R36 ;  /* 0x000000ffff147224 */ /* 0x000fe200078e0024 */
[----:B------:R-:W-:Y:S01]  /*35b0*/  MOV R32, 0x35e0 ;  /* 0x000035e000207802 */ /* 0x000fe20000000f00 */
[----:B------:R-:W-:-:S07]  /*35c0*/  IMAD.MOV.U32 R21, RZ, RZ, R37 ;  /* 0x000000ffff157224 */ /* 0x000fce00078e0025 */
[----:B------:R-:W-:Y:S05]  /*35d0*/  CALL.REL.NOINC `($__internal_2_$__cuda_sm20_dsqrt_rn_f64_mediumpath_v1) ;  /* 0x0000000c00907944 */ /* 0x000fea0003c00000 */
[----:B------:R-:W-:Y:S02]  /*35e0*/  IMAD.MOV.U32 R20, RZ, RZ, R16 ;  /* 0x000000ffff147224 */ /* 0x000fe400078e0010 */
[----:B------:R-:W-:-:S07]  /*35f0*/  IMAD.MOV.U32 R21, RZ, RZ, R17 ;  /* 0x000000ffff157224 */ /* 0x000fce00078e0011 */
.L_x_66:
[----:B------:R-:W-:Y:S05]  /*3600*/  BSYNC.RECONVERGENT B0 ;  /* 0x0000000000007941 */ /* 0x000fea0003800200 */
.L_x_65:
        /* <DEDUP_REMOVED lines=11> */
[----:B------:R-:W-:-:S04]  /*36c0*/  IMAD.MOV.U32 R16, RZ, RZ, R20 ;  /* 0x000000ffff107224 */ /* 0x000fc800078e0014 */
[----:B------:R-:W-:Y:S01]  /*36d0*/  VIADD R20, R2, 0xfff00000 ;  /* 0xfff0000002147836 */ /* 0x000fe20000000000 */
[----:B------:R-:W-:-:S07]  /*36e0*/  MOV R2, 0x3700 ;  /* 0x0000370000027802 */ /* 0x000fce0000000f00 */
[----:B------:R-:W-:Y:S05]  /*36f0*/  CALL.REL.NOINC `($__internal_0_$__cuda_sm20_dblrcp_rn_slowpath_v3) ;  /* 0x0000000400387944 */ /* 0x000fea0003c00000 */
[----:B------:R-:W-:Y:S02]  /*3700*/  IMAD.MOV.U32 R16, RZ, RZ, R18 ;  /* 0x000000ffff107224 */ /* 0x000fe400078e0012 */
[----:B------:R-:W-:-:S07]  /*3710*/  IMAD.MOV.U32 R17, RZ, RZ, R19 ;  /* 0x000000ffff117224 */ /* 0x000fce00078e0013 */
.L_x_68:
[----:B------:R-:W-:Y:S05]  /*3720*/  BSYNC.RECONVERGENT B0 ;  /* 0x0000000000007941 */ /* 0x000fea0003800200 */
.L_x_67:
[----:B------:R-:W0:Y:S01]  /*3730*/  MUFU.RCP64H R19, 20 ;  /* 0x4034000000137908 */ /* 0x000e220000001800 */
[----:B------:R-:W-:Y:S01]  /*3740*/  IMAD.MOV.U32 R22, RZ, RZ, 0x0 ;  /* 0x00000000ff167424 */ /* 0x000fe200078e00ff */
[-C--:B------:R-:W-:Y:S01]  /*3750*/  DMUL R4, R4, R16.reuse ;  /* 0x0000001004047228 */ /* 0x080fe20000000000 */
[----:B------:R-:W-:Y:S01]  /*3760*/  IMAD.MOV.U32 R23, RZ, RZ, 0x40340000 ;  /* 0x40340000ff177424 */ /* 0x000fe200078e00ff */
[-C--:B------:R-:W-:Y:S01]  /*3770*/  DMUL R14, R14, R16.reuse ;  /* 0x000000100e0e7228 */ /* 0x080fe20000000000 */
[----:B------:R-:W-:Y:S01]  /*3780*/  IMAD.MOV.U32 R18, RZ, RZ, 0x1 ;  /* 0x00000001ff127424 */ /* 0x000fe200078e00ff */
[----:B------:R-:W-:Y:S01]  /*3790*/  DMUL R16, R28, R16 ;  /* 0x000000101c107228 */ /* 0x000fe20000000000 */
[----:B------:R-:W-:Y:S03]  /*37a0*/  BSSY.RECONVERGENT B0, `(.L_x_69) ;  /* 0x000001a000007945 */ /* 0x000fe60003800200 */
[----:B------:R-:W-:-:S02]  /*37b0*/  DMUL R4, R10, R4 ;  /* 0x000000040a047228 */ /* 0x000fc40000000000 */
[----:B0-----:R-:W-:-:S06]  /*37c0*/  DFMA R20, R18, -R22, 1 ;  /* 0x3ff000001214742b */ /* 0x001fcc0000000816 */
[----:B------:R-:W-:Y:S02]  /*37d0*/  DFMA R4, R34, R14, R4 ;  /* 0x0000000e2204722b */ /* 0x000fe40000000004 */
[----:B------:R-:W-:-:S06]  /*37e0*/  DFMA R20, R20, R20, R20 ;  /* 0x000000141414722b */ /* 0x000fcc0000000014 */
[----:B------:R-:W-:Y:S02]  /*37f0*/  DFMA R16, R24, R16, R4 ;  /* 0x000000101810722b */ /* 0x000fe40000000004 */
[----:B------:R-:W-:-:S08]  /*3800*/  DFMA R20, R18, R20, R18 ;  /* 0x000000141214722b */ /* 0x000fd00000000012 */
[----:B------:R-:W0:Y:S01]  /*3810*/  F2F.F32.F64 R16, R16 ;  /* 0x0000001000107310 */ /* 0x000e220000301000 */
[----:B------:R-:W-:-:S08]  /*3820*/  DFMA R18, R20, -R22, 1 ;  /* 0x3ff000001412742b */ /* 0x000fd00000000816 */
[----:B------:R-:W-:Y:S02]  /*3830*/  DFMA R10, R20, R18, R20 ;  /* 0x00000012140a722b */ /* 0x000fe40000000014 */
[----:B------:R-:W-:-:S08]  /*3840*/  DADD R18, R12, 10 ;  /* 0x402400000c127429 */ /* 0x000fd00000000000 */
[----:B------:R-:W-:Y:S02]  /*3850*/  DMUL R12, R18, R10 ;  /* 0x0000000a120c7228 */ /* 0x000fe40000000000 */
[----:B------:R-:W-:-:S06]  /*3860*/  FSETP.GEU.AND P1, PT, |R19|, 6.5827683646048100446e-37, PT ;  /* 0x036000001300780b */ /* 0x000fcc0003f2e200 */
[----:B------:R-:W-:-:S08]  /*3870*/  DFMA R4, R12, -20, R18 ;  /* 0xc03400000c04782b */ /* 0x000fd00000000012 */
[----:B------:R-:W-:Y:S01]  /*3880*/  DFMA R10, R10, R4, R12 ;  /* 0x000000040a0a722b */ /* 0x000fe2000000000c */
[----:B0-----:R-:W-:-:S06]  /*3890*/  FMNMX R4, RZ, R16, !PT ;  /* 0x00000010ff047209 */ /* 0x001fcc0007800000 */
[----:B------:R-:W0:Y:S03]  /*38a0*/  F2F.F64.F32 R4, R4 ;  /* 0x0000000400047310 */ /* 0x000e260000201800 */
[----:B------:R-:W-:-:S05]  /*38b0*/  FFMA R2, RZ, 2.8125, R11 ;  /* 0x40340000ff027823 */ /* 0x000fca000000000b */
[----:B------:R-:W-:-:S13]  /*38c0*/  FSETP.GT.AND P0, PT, |R2|, 1.469367938527859385e-39, PT ;  /* 0x001000000200780b */ /* 0x000fda0003f04200 */
[----:B0-----:R-:W-:Y:S05]  /*38d0*/  @P0 BRA P1, `(.L_x_70) ;  /* 0x0000000000180947 */ /* 0x001fea0000800000 */
[----:B------:R-:W-:Y:S01]  /*38e0*/  IMAD.MOV.U32 R20, RZ, RZ, RZ ;  /* 0x000000ffff147224 */ /* 0x000fe200078e00ff */
[----:B------:R-:W-:Y:S01]  /*38f0*/  MOV R16, 0x3920 ;  /* 0x0000392000107802 */ /* 0x000fe20000000f00 */
[----:B------:R-:W-:-:S07]  /*3900*/  IMAD.MOV.U32 R21, RZ, RZ, 0x40340000 ;  /* 0x40340000ff157424 */ /* 0x000fce00078e00ff */
[----:B------:R-:W-:Y:S05]  /*3910*/  CALL.REL.NOINC `($__internal_1_$__cuda_sm20_div_rn_f64_full) ;  /* 0x0000000400507944 */ /* 0x000fea0003c00000 */
[----:B------:R-:W-:Y:S02]  /*3920*/  IMAD.MOV.U32 R10, RZ, RZ, R20 ;  /* 0x000000ffff0a7224 */ /* 0x000fe400078e0014 */
[----:B------:R-:W-:-:S07]  /*3930*/  IMAD.MOV.U32 R11, RZ, RZ, R21 ;  /* 0x000000ffff0b7224 */ /* 0x000fce00078e0015 */
.L_x_70:
[----:B------:R-:W-:Y:S05]  /*3940*/  BSYNC.RECONVERGENT B0 ;  /* 0x0000000000007941 */ /* 0x000fea0003800200 */
.L_x_69:
[----:B------:R-:W0:Y:S01]  /*3950*/  MUFU.RCP64H R13, 20 ;  /* 0x40340000000d7908 */ /* 0x000e220000001800 */
[----:B------:R-:W-:Y:S01]  /*3960*/  IMAD.MOV.U32 R14, RZ, RZ, 0x0 ;  /* 0x00000000ff0e7424 */ /* 0x000fe200078e00ff */
[----:B------:R-:W-:Y:S01]  /*3970*/  DADD R18, R26, 10 ;  /* 0x402400001a127429 */ /* 0x000fe20000000000 */
[----:B------:R-:W-:Y:S01]  /*3980*/  IMAD.MOV.U32 R15, RZ, RZ, 0x40340000 ;  /* 0x40340000ff0f7424 */ /* 0x000fe200078e00ff */
[----:B------:R-:W-:Y:S01]  /*3990*/  DFMA R10, R6, -R10, R6 ;  /* 0x8000000a060a722b */ /* 0x000fe20000000006 */
[----:B------:R-:W-:Y:S01]  /*39a0*/  IMAD.MOV.U32 R12, RZ, RZ, 0x1 ;  /* 0x00000001ff0c7424 */ /* 0x000fe200078e00ff */
[----:B------:R-:W-:Y:S04]  /*39b0*/  BSSY.RECONVERGENT B0, `(.L_x_71) ;  /* 0x0000014000007945 */ /* 0x000fe80003800200 */
[----:B------:R1:W2:Y:S02]  /*39c0*/  F2I.F64.TRUNC R2, R10 ;  /* 0x0000000a00027311 */ /* 0x0002a4000030d100 */
[----:B------:R-:W-:Y:S01]  /*39d0*/  FSETP.GEU.AND P1, PT, |R19|, 6.5827683646048100446e-37, PT ;  /* 0x036000001300780b */ /* 0x000fe20003f2e200 */
[----:B0-----:R-:W-:-:S08]  /*39e0*/  DFMA R16, R12, -R14, 1 ;  /* 0x3ff000000c10742b */ /* 0x001fd0000000080e */
[----:B------:R-:W-:-:S08]  /*39f0*/  DFMA R16, R16, R16, R16 ;  /* 0x000000101010722b */ /* 0x000fd00000000010 */
[----:B------:R-:W-:-:S08]  /*3a00*/  DFMA R16, R12, R16, R12 ;  /* 0x000000100c10722b */ /* 0x000fd0000000000c */
[----:B------:R-:W-:-:S08]  /*3a10*/  DFMA R14, R16, -R14, 1 ;  /* 0x3ff00000100e742b */ /* 0x000fd0000000080e */
[----:B------:R-:W-:-:S08]  /*3a20*/  DFMA R16, R16, R14, R16 ;  /* 0x0000000e1010722b */ /* 0x000fd00000000010 */
[----:B------:R-:W-:-:S08]  /*3a30*/  DMUL R12, R16, R18 ;  /* 0x00000012100c7228 */ /* 0x000fd00000000000 */
[----:B------:R-:W-:-:S08]  /*3a40*/  DFMA R14, R12, -20, R18 ;  /* 0xc03400000c0e782b */ /* 0x000fd00000000012 */
[----:B------:R-:W-:-:S10]  /*3a50*/  DFMA R12, R16, R14, R12 ;  /* 0x0000000e100c722b */ /* 0x000fd4000000000c */
[----:B------:R-:W-:-:S05]  /*3a60*/  FFMA R14, RZ, 2.8125, R13 ;  /* 0x40340000ff0e7823 */ /* 0x000fca000000000d */
[----:B------:R-:W-:-:S13]  /*3a70*/  FSETP.GT.AND P0, PT, |R14|, 1.469367938527859385e-39, PT ;  /* 0x001000000e00780b */ /* 0x000fda0003f04200 */
[----:B-12---:R-:W-:Y:S05]  /*3a80*/  @P0 BRA P1, `(.L_x_72) ;  /* 0x0000000000180947 */ /* 0x006fea0000800000 */
[----:B------:R-:W-:Y:S01]  /*3a90*/  IMAD.MOV.U32 R20, RZ, RZ, RZ ;  /* 0x000000ffff147224 */ /* 0x000fe200078e00ff */
[----:B------:R-:W-:Y:S01]  /*3aa0*/  MOV R16, 0x3ad0 ;  /* 0x00003ad000107802 */ /* 0x000fe20000000f00 */
[----:B------:R-:W-:-:S07]  /*3ab0*/  IMAD.MOV.U32 R21, RZ, RZ, 0x40340000 ;  /* 0x40340000ff157424 */ /* 0x000fce00078e00ff */
[----:B------:R-:W-:Y:S05]  /*3ac0*/  CALL.REL.NOINC `($__internal_1_$__cuda_sm20_div_rn_f64_full) ;  /* 0x0000000000e47944 */ /* 0x000fea0003c00000 */
[----:B------:R-:W-:Y:S01]  /*3ad0*/  IMAD.MOV.U32 R12, RZ, RZ, R20 ;  /* 0x000000ffff0c7224 */ /* 0x000fe200078e0014 */
[----:B------:R-:W-:-:S07]  /*3ae0*/  MOV R13, R21 ;  /* 0x00000015000d7202 */ /* 0x000fce0000000f00 */
.L_x_72:
[----:B------:R-:W-:Y:S05]  /*3af0*/  BSYNC.RECONVERGENT B0 ;  /* 0x0000000000007941 */ /* 0x000fea0003800200 */
.L_x_71:
[----:B------:R-:W-:Y:S01]  /*3b00*/  DMUL R12, R6, R12 ;  /* 0x0000000c060c7228 */ /* 0x000fe20000000000 */
[----:B------:R-:W0:Y:S01]  /*3b10*/  LDCU UR6, c[0x0][0x388] ;  /* 0x00007100ff0677ac */ /* 0x000e220008000800 */
[----:B------:R-:W1:Y:S08]  /*3b20*/  LDC.64 R10, c[0x0][0x380] ;  /* 0x0000e000ff0a7b82 */ /* 0x000e700000000a00 */
[----:B------:R-:W0:Y:S01]  /*3b30*/  F2I.F64.TRUNC R13, R12 ;  /* 0x0000000c000d7311 */ /* 0x000e22000030d100 */
[----:B------:R-:W-:-:S02]  /*3b40*/  IMAD.IADD R0, R3, 0x1, R0 ;  /* 0x0000000103007824 */ /* 0x000fc400078e0200 */
[----:B0-----:R-:W-:Y:S01]  /*3b50*/  IMAD R15, R2, UR6, R13 ;  /* 0x00000006020f7c24 */ /* 0x001fe2000f8e020d */
[----:B------:R-:W0:Y:S02]  /*3b60*/  LDCU.64 UR6, c[0x0][0x390] ;  /* 0x00007200ff0677ac */ /* 0x000e240008000a00 */
[----:B------:R-:W-:Y:S01]  /*3b70*/  SHF.R.S32.HI R2, RZ, 0x1f, R0 ;  /* 0x0000001fff027819 */ /* 0x000fe20000011400 */
[----:B-1----:R-:W-:-:S05]  /*3b80*/  IMAD.WIDE R10, R15, 0x8, R10 ;  /* 0x000000080f0a7825 */ /* 0x002fca00078e020a */
[----:B------:R1:W-:Y:S01]  /*3b90*/  REDG.E.ADD.F64.RN.STRONG.GPU desc[UR4][R10.64], R4 ;  /* 0x000000040a0079a6 */ /* 0x0003e2000c12ff04 */
[----:B0-----:R-:W-:-:S04]  /*3ba0*/  ISETP.GE.U32.AND P0, PT, R0, UR6, PT ;  /* 0x0000000600007c0c */ /* 0x001fc8000bf06070 */
[----:B------:R-:W-:-:S13]  /*3bb0*/  ISETP.GE.AND.EX P0, PT, R2, UR7, PT, P0 ;  /* 0x0000000702007c0c */ /* 0x000fda000bf06300 */
[----:B-1----:R-:W-:Y:S05]  /*3bc0*/  @!P0 BRA `(.L_x_73) ;  /* 0xffffffc400508947 */ /* 0x002fea000383ffff */
[----:B------:R-:W-:Y:S05]  /*3bd0*/  EXIT ;  /* 0x000000000000794d */ /* 0x000fea0003800000 */
        .weak           $__internal_0_$__cuda_sm20_dblrcp_rn_slowpath_v3
        .type           $__internal_0_$__cuda_sm20_dblrcp_rn_slowpath_v3,@function
        .size           $__internal_0_$__cuda_sm20_dblrcp_rn_slowpath_v3,($__internal_1_$__cuda_sm20_div_rn_f64_full - $__internal_0_$__cuda_sm20_dblrcp_rn_slowpath_v3)
$__internal_0_$__cuda_sm20_dblrcp_rn_slowpath_v3:
[----:B------:R-:W-:Y:S01]  /*3be0*/  IMAD.MOV.U32 R17, RZ, RZ, R21 ;  /* 0x000000ffff117224 */ /* 0x000fe200078e0015 */
[----:B------:R-:W-:Y:S05]  /*3bf0*/  BSSY.RECONVERGENT B1, `(.L_x_74) ;  /* 0x0000023000017945 */ /* 0x000fea0003800200 */
[----:B------:R-:W-:-:S14]  /*3c00*/  DSETP.GTU.AND P0, PT, |R16|, +INF , PT ;  /* 0x7ff000001000742a */ /* 0x000fdc0003f0c200 */
[----:B------:R-:W-:Y:S05]  /*3c10*/  @P0 BRA `(.L_x_75) ;  /* 0x0000000000780947 */ /* 0x000fea0003800000 */
[----:B------:R-:W-:-:S05]  /*3c20*/  LOP3.LUT R21, R21, 0x7fffffff, RZ, 0xc0, !PT ;  /* 0x7fffffff15157812 */ /* 0x000fca00078ec0ff */
[----:B------:R-:W-:-:S05]  /*3c30*/  VIADD R18, R21, 0xffffffff ;  /* 0xffffffff15127836 */ /* 0x000fca0000000000 */
[----:B------:R-:W-:-:S13]  /*3c40*/  ISETP.GE.U32.AND P0, PT, R18, 0x7fefffff, PT ;  /* 0x7fefffff1200780c */ /* 0x000fda0003f06070 */
[----:B------:R-:W-:Y:S01]  /*3c50*/  @P0 LOP3.LUT R19, R17, 0x7ff00000, RZ, 0x3c, !PT ;  /* 0x7ff0000011130812 */ /* 0x000fe200078e3cff */
[----:B------:R-:W-:Y:S01]  /*3c60*/  @P0 IMAD.MOV.U32 R18, RZ, RZ, RZ ;  /* 0x000000ffff120224 */ /* 0x000fe200078e00ff */
[----:B------:R-:W-:Y:S06]  /*3c70*/  @P0 BRA `(.L_x_76) ;  /* 0x0000000000680947 */ /* 0x000fec0003800000 */
[----:B------:R-:W-:-:S13]  /*3c80*/  ISETP.GE.U32.AND P0, PT, R21, 0x1000001, PT ;  /* 0x010000011500780c */ /* 0x000fda0003f06070 */
[----:B------:R-:W-:Y:S05]  /*3c90*/  @!P0 BRA `(.L_x_77) ;  /* 0x0000000000348947 */ /* 0x000fea0003800000 */
[----:B------:R-:W-:Y:S02]  /*3ca0*/  VIADD R19, R17, 0xc0200000 ;  /* 0xc020000011137836 */ /* 0x000fe40000000000 */
[----:B------:R-:W-:Y:S02]  /*3cb0*/  IMAD.MOV.U32 R18, RZ, RZ, R16 ;  /* 0x000000ffff127224 */ /* 0x000fe400078e0010 */
[----:B------:R-:W0:Y:S04]  /*3cc0*/  MUFU.RCP64H R21, R19 ;  /* 0x0000001300157308 */ /* 0x000e280000001800 */
[----:B0-----:R-:W-:-:S08]  /*3cd0*/  DFMA R22, -R18, R20, 1 ;  /* 0x3ff000001216742b */ /* 0x001fd00000000114 */
[----:B------:R-:W-:-:S08]  /*3ce0*/  DFMA R22, R22, R22, R22 ;  /* 0x000000161616722b */ /* 0x000fd00000000016 */
[----:B------:R-:W-:-:S08]  /*3cf0*/  DFMA R22, R20, R22, R20 ;  /* 0x000000161416722b */ /* 0x000fd00000000014 */
[----:B------:R-:W-:-:S08]  /*3d00*/  DFMA R20, -R18, R22, 1 ;  /* 0x3ff000001214742b */ /* 0x000fd00000000116 */
[----:B------:R-:W-:-:S08]  /*3d10*/  DFMA R20, R22, R20, R22 ;  /* 0x000000141614722b */ /* 0x000fd00000000016 */
[----:B------:R-:W-:-:S08]  /*3d20*/  DMUL R20, R20, 2.2250738585072013831e-308 ;  /* 0x0010000014147828 */ /* 0x000fd00000000000 */
[----:B------:R-:W-:-:S08]  /*3d30*/  DFMA R16, -R16, R20, 1 ;  /* 0x3ff000001010742b */ /* 0x000fd00000000114 */
[----:B------:R-:W-:-:S08]  /*3d40*/  DFMA R16, R16, R16, R16 ;  /* 0x000000101010722b */ /* 0x000fd00000000010 */
[----:B------:R-:W-:Y:S01]  /*3d50*/  DFMA R18, R20, R16, R20 ;  /* 0x000000101412722b */ /* 0x000fe20000000014 */
[----:B------:R-:W-:Y:S10]  /*3d60*/  BRA `(.L_x_76) ;  /* 0x00000000002c7947 */ /* 0x000ff40003800000 */
.L_x_77:
[----:B------:R-:W-:-:S06]  /*3d70*/  DMUL R16, R16, 8.11296384146066816958e+31 ;  /* 0x4690000010107828 */ /* 0x000fcc0000000000 */
[----:B------:R-:W0:Y:S02]  /*3d80*/  MUFU.RCP64H R21, R17 ;  /* 0x0000001100157308 */ /* 0x000e240000001800 */
[----:B0-----:R-:W-:-:S08]  /*3d90*/  DFMA R18, -R16, R20, 1 ;  /* 0x3ff000001012742b */ /* 0x001fd00000000114 */
[----:B------:R-:W-:-:S08]  /*3da0*/  DFMA R18, R18, R18, R18 ;  /* 0x000000121212722b */ /* 0x000fd00000000012 */
[----:B------:R-:W-:-:S08]  /*3db0*/  DFMA R18, R20, R18, R20 ;  /* 0x000000121412722b */ /* 0x000fd00000000014 */
[----:B------:R-:W-:-:S08]  /*3dc0*/  DFMA R20, -R16, R18, 1 ;  /* 0x3ff000001014742b */ /* 0x000fd00000000112 */
[----:B------:R-:W-:-:S08]  /*3dd0*/  DFMA R18, R18, R20, R18 ;  /* 0x000000141212722b */ /* 0x000fd00000000012 */
[----:B------:R-:W-:Y:S01]  /*3de0*/  DMUL R18, R18, 8.11296384146066816958e+31 ;  /* 0x4690000012127828 */ /* 0x000fe20000000000 */
[----:B------:R-:W-:Y:S10]  /*3df0*/  BRA `(.L_x_76) ;  /* 0x0000000000087947 */ /* 0x000ff40003800000 */
.L_x_75:
[----:B------:R-:W-:Y:S01]  /*3e00*/  LOP3.LUT R19, R17, 0x80000, RZ, 0xfc, !PT ;  /* 0x0008000011137812 */ /* 0x000fe200078efcff */
[----:B------:R-:W-:-:S07]  /*3e10*/  IMAD.MOV.U32 R18, RZ, RZ, R16 ;  /* 0x000000ffff127224 */ /* 0x000fce00078e0010 */
.L_x_76:
[----:B------:R-:W-:Y:S05]  /*3e20*/  BSYNC.RECONVERGENT B1 ;  /* 0x0000000000017941 */ /* 0x000fea0003800200 */
.L_x_74:
[----:B------:R-:W-:Y:S02]  /*3e30*/  IMAD.MOV.U32 R16, RZ, RZ, R2 ;  /* 0x000000ffff107224 */ /* 0x000fe400078e0002 */
[----:B------:R-:W-:-:S04]  /*3e40*/  IMAD.MOV.U32 R17, RZ, RZ, 0x0 ;  /* 0x00000000ff117424 */ /* 0x000fc800078e00ff */
[----:B------:R-:W-:Y:S05]  /*3e50*/  RET.REL.NODEC R16 `(_Z16device_ray_tracePdil) ;  /* 0xffffffc010687950 */ /* 0x000fea0003c3ffff */
        .weak           $__internal_1_$__cuda_sm20_div_rn_f64_full
        .type           $__internal_1_$__cuda_sm20_div_rn_f64_full,@function
        .size           $__internal_1_$__cuda_sm20_div_rn_f64_full,($__internal_2_$__cuda_sm20_dsqrt_rn_f64_mediumpath_v1 - $__internal_1_$__cuda_sm20_div_rn_f64_full)
$__internal_1_$__cuda_sm20_div_rn_f64_full:
[C---:B------:R-:W-:Y:S01]  /*3e60*/  FSETP.GEU.AND P0, PT, |R21|.reuse, 1.469367938527859385e-39, PT ;  /* 0x001000001500780b */ /* 0x040fe20003f0e200 */
[----:B------:R-:W-:Y:S01]  /*3e70*/  IMAD.MOV.U32 R30, RZ, RZ, 0x1 ;  /* 0x00000001ff1e7424 */ /* 0x000fe200078e00ff */
[----:B------:R-:W-:Y:S01]  /*3e80*/  LOP3.LUT R40, R21, 0x800fffff, RZ, 0xc0, !PT ;  /* 0x800fffff15287812 */ /* 0x000fe200078ec0ff */
[----:B------:R-:W-:Y:S01]  /*3e90*/  IMAD.MOV.U32 R36, RZ, RZ, 0x1ca00000 ;  /* 0x1ca00000ff247424 */ /* 0x000fe200078e00ff */
[C---:B------:R-:W-:Y:S01]  /*3ea0*/  FSETP.GEU.AND P2, PT, |R19|.reuse, 1.469367938527859385e-39, PT ;  /* 0x001000001300780b */ /* 0x040fe20003f4e200 */
[----:B------:R-:W-:Y:S01]  /*3eb0*/  BSSY.RECONVERGENT B2, `(.L_x_78) ;  /* 0x0000052000027945 */ /* 0x000fe20003800200 */
[----:B------:R-:W-:Y:S01]  /*3ec0*/  LOP3.LUT R41, R40, 0x3ff00000, RZ, 0xfc, !PT ;  /* 0x3ff0000028297812 */ /* 0x000fe200078efcff */
[----:B------:R-:W-:Y:S01]  /*3ed0*/  IMAD.MOV.U32 R40, RZ, RZ, R20 ;  /* 0x000000ffff287224 */ /* 0x000fe200078e0014 */
[----:B------:R-:W-:Y:S02]  /*3ee0*/  LOP3.LUT R17, R19, 0x7ff00000, RZ, 0xc0, !PT ;  /* 0x7ff0000013117812 */ /* 0x000fe400078ec0ff */
[----:B------:R-:W-:-:S03]  /*3ef0*/  LOP3.LUT R38, R21, 0x7ff00000, RZ, 0xc0, !PT ;  /* 0x7ff0000015267812 */ /* 0x000fc600078ec0ff */
[----:B------:R-:W-:Y:S01]  /*3f00*/  @!P0 DMUL R40, R20, 8.98846567431157953865e+307 ;  /* 0x7fe0000014288828 */ /* 0x000fe20000000000 */
[----:B------:R-:W-:Y:S01]  /*3f10*/  ISETP.GE.U32.AND P1, PT, R17, R38, PT ;  /* 0x000000261100720c */ /* 0x000fe20003f26070 */
[----:B------:R-:W-:Y:S02]  /*3f20*/  IMAD.MOV.U32 R37, RZ, RZ, R17 ;  /* 0x000000ffff257224 */ /* 0x000fe400078e0011 */
[----:B------:R-:W-:Y:S01]  /*3f30*/  @!P2 LOP3.LUT R22, R21, 0x7ff00000, RZ, 0xc0, !PT ;  /* 0x7ff000001516a812 */ /* 0x000fe200078ec0ff */
[----:B------:R-:W-:Y:S01]  /*3f40*/  @!P2 IMAD.MOV.U32 R34, RZ, RZ, RZ ;  /* 0x000000ffff22a224 */ /* 0x000fe200078e00ff */
[----:B------:R-:W0:Y:S01]  /*3f50*/  MUFU.RCP64H R31, R41 ;  /* 0x00000029001f7308 */ /* 0x000e220000001800 */
[----:B------:R-:W-:Y:S02]  /*3f60*/  SEL R23, R36, 0x63400000, !P1 ;  /* 0x6340000024177807 */ /* 0x000fe40004800000 */
[----:B------:R-:W-:Y:S02]  /*3f70*/  @!P2 ISETP.GE.U32.AND P3, PT, R17, R22, PT ;  /* 0x000000161100a20c */ /* 0x000fe40003f66070 */
[----:B------:R-:W-:-:S02]  /*3f80*/  LOP3.LUT R23, R23, 0x800fffff, R19, 0xf8, !PT ;  /* 0x800fffff17177812 */ /* 0x000fc400078ef813 */
[----:B------:R-:W-:Y:S01]  /*3f90*/  @!P0 LOP3.LUT R38, R41, 0x7ff00000, RZ, 0xc0, !PT ;  /* 0x7ff0000029268812 */ /* 0x000fe200078ec0ff */
[----:B0-----:R-:W-:-:S08]  /*3fa0*/  DFMA R32, R30, -R40, 1 ;  /* 0x3ff000001e20742b */ /* 0x001fd00000000828 */
[----:B------:R-:W-:-:S08]  /*3fb0*/  DFMA R32, R32, R32, R32 ;  /* 0x000000202020722b */ /* 0x000fd00000000020 */
[----:B------:R-:W-:Y:S01]  /*3fc0*/  DFMA R32, R30, R32, R30 ;  /* 0x000000201e20722b */ /* 0x000fe2000000001e */
[----:B------:R-:W-:-:S04]  /*3fd0*/  @!P2 SEL R31, R36, 0x63400000, !P3 ;  /* 0x63400000241fa807 */ /* 0x000fc80005800000 */
[----:B------:R-:W-:-:S03]  /*3fe0*/  @!P2 LOP3.LUT R22, R31, 0x80000000, R19, 0xf8, !PT ;  /* 0x800000001f16a812 */ /* 0x000fc600078ef813 */
[----:B------:R-:W-:Y:S01]  /*3ff0*/  DFMA R30, R32, -R40, 1 ;  /* 0x3ff00000201e742b */ /* 0x000fe20000000828 */
[----:B------:R-:W-:Y:S01]  /*4000*/  @!P2 LOP3.LUT R35, R22, 0x100000, RZ, 0xfc, !PT ;  /* 0x001000001623a812 */ /* 0x000fe200078efcff */
[----:B------:R-:W-:-:S06]  /*4010*/  IMAD.MOV.U32 R22, RZ, RZ, R18 ;  /* 0x000000ffff167224 */ /* 0x000fcc00078e0012 */
[----:B------:R-:W-:Y:S02]  /*4020*/  DFMA R30, R32, R30, R32 ;  /* 0x0000001e201e722b */ /* 0x000fe40000000020 */
[----:B------:R-:W-:-:S08]  /*4030*/  @!P2 DFMA R22, R22, 2, -R34 ;  /* 0x400000001616a82b */ /* 0x000fd00000000822 */
[----:B------:R-:W-:Y:S02]  /*4040*/  DMUL R32, R30, R22 ;  /* 0x000000161e207228 */ /* 0x000fe40000000000 */
[----:B------:R-:W-:-:S05]  /*4050*/  @!P2 LOP3.LUT R37, R23, 0x7ff00000, RZ, 0xc0, !PT ;  /* 0x7ff000001725a812 */ /* 0x000fca00078ec0ff */
[----:B------:R-:W-:Y:S01]  /*4060*/  VIADD R39, R37, 0xffffffff ;  /* 0xffffffff25277836 */ /* 0x000fe20000000000 */
[----:B------:R-:W-:-:S04]  /*4070*/  DFMA R34, R32, -R40, R22 ;  /* 0x800000282022722b */ /* 0x000fc80000000016 */
[----:B------:R-:W-:Y:S01]  /*4080*/  ISETP.GT.U32.AND P0, PT, R39, 0x7feffffe, PT ;  /* 0x7feffffe2700780c */ /* 0x000fe20003f04070 */
[----:B------:R-:W-:-:S03]  /*4090*/  VIADD R39, R38, 0xffffffff ;  /* 0xffffffff26277836 */ /* 0x000fc60000000000 */
[----:B------:R-:W-:Y:S02]  /*40a0*/  DFMA R34, R30, R34, R32 ;  /* 0x000000221e22722b */ /* 0x000fe40000000020 */
[----:B------:R-:W-:-:S13]  /*40b0*/  ISETP.GT.U32.OR P0, PT, R39, 0x7feffffe, P0 ;  /* 0x7feffffe2700780c */ /* 0x000fda0000704470 */
[----:B------:R-:W-:Y:S05]  /*40c0*/  @P0 BRA `(.L_x_79) ;  /* 0x00000000006c0947 */ /* 0x000fea0003800000 */
[----:B------:R-:W-:-:S04]  /*40d0*/  LOP3.LUT R18, R21, 0x7ff00000, RZ, 0xc0, !PT ;  /* 0x7ff0000015127812 */ /* 0x000fc800078ec0ff */
[CC--:B------:R-:W-:Y:S02]  /*40e0*/  VIADDMNMX R19, R17.reuse, -R18.reuse, 0xb9600000, !PT ;  /* 0xb960000011137446 */ /* 0x0c0fe40007800912 */
[----:B------:R-:W-:Y:S01]  /*40f0*/  ISETP.GE.U32.AND P0, PT, R17, R18, PT ;  /* 0x000000121100720c */ /* 0x000fe20003f06070 */
[----:B------:R-:W-:Y:S01]  /*4100*/  IMAD.MOV.U32 R18, RZ, RZ, RZ ;  /* 0x000000ffff127224 */ /* 0x000fe200078e00ff */
[----:B------:R-:W-:Y:S02]  /*4110*/  VIMNMX R17, PT, PT, R19, 0x46a00000, PT ;  /* 0x46a0000013117848 */ /* 0x000fe40003fe0100 */
[----:B------:R-:W-:-:S05]  /*4120*/  SEL R36, R36, 0x63400000, !P0 ;  /* 0x6340000024247807 */ /* 0x000fca0004000000 */
[----:B------:R-:W-:-:S04]  /*4130*/  IMAD.IADD R17, R17, 0x1, -R36 ;  /* 0x0000000111117824 */ /* 0x000fc800078e0a24 */
[----:B------:R-:W-:-:S06]  /*4140*/  VIADD R19, R17, 0x7fe00000 ;  /* 0x7fe0000011137836 */ /* 0x000fcc0000000000 */
[----:B------:R-:W-:-:S10]  /*4150*/  DMUL R30, R34, R18 ;  /* 0x00000012221e7228 */ /* 0x000fd40000000000 */
[----:B------:R-:W-:-:S13]  /*4160*/  FSETP.GTU.AND P0, PT, |R31|, 1.469367938527859385e-39, PT ;  /* 0x001000001f00780b */ /* 0x000fda0003f0c200 */
[----:B------:R-:W-:Y:S05]  /*4170*/  @P0 BRA `(.L_x_80) ;  /* 0x0000000000940947 */ /* 0x000fea0003800000 */
[----:B------:R-:W-:-:S06]  /*4180*/  DFMA R22, R34, -R40, R22 ;  /* 0x800000282216722b */ /* 0x000fcc0000000016 */
[----:B------:R-:W-:-:S04]  /*4190*/  MOV R22, RZ ;  /* 0x000000ff00167202 */ /* 0x000fc80000000f00 */
[C---:B------:R-:W-:Y:S02]  /*41a0*/  FSETP.NEU.AND P0, PT, R23.reuse, RZ, PT ;  /* 0x000000ff1700720b */ /* 0x040fe40003f0d000 */
[----:B------:R-:W-:-:S04]  /*41b0*/  LOP3.LUT R21, R23, 0x80000000, R21, 0x48, !PT ;  /* 0x8000000017157812 */ /* 0x000fc800078e4815 */
[----:B------:R-:W-:-:S07]  /*41c0*/  LOP3.LUT R23, R21, R19, RZ, 0xfc, !PT ;  /* 0x0000001315177212 */ /* 0x000fce00078efcff */
[----:B------:R-:W-:Y:S05]  /*41d0*/  @!P0 BRA `(.L_x_80) ;  /* 0x00000000007c8947 */ /* 0x000fea0003800000 */
[----:B------:R-:W-:Y:S01]  /*41e0*/  IMAD.MOV R19, RZ, RZ, -R17 ;  /* 0x000000ffff137224 */ /* 0x000fe200078e0a11 */
[----:B------:R-:W-:Y:S01]  /*41f0*/  DMUL.RP R22, R34, R22 ;  /* 0x0000001622167228 */ /* 0x000fe20000008000 */
[----:B------:R-:W-:Y:S01]  /*4200*/  IMAD.MOV.U32 R18, RZ, RZ, RZ ;  /* 0x000000ffff127224 */ /* 0x000fe200078e00ff */
[----:B------:R-:W-:-:S05]  /*4210*/  IADD3 R17, PT, PT, -R17, -0x43300000, RZ ;  /* 0xbcd0000011117810 */ /* 0x000fca0007ffe1ff */
[----:B------:R-:W-:-:S03]  /*4220*/  DFMA R18, R30, -R18, R34 ;  /* 0x800000121e12722b */ /* 0x000fc60000000022 */
[----:B------:R-:W-:-:S07]  /*4230*/  LOP3.LUT R21, R23, R21, RZ, 0x3c, !PT ;  /* 0x0000001517157212 */ /* 0x000fce00078e3cff */
[----:B------:R-:W-:-:S04]  /*4240*/  FSETP.NEU.AND P0, PT, |R19|, R17, PT ;  /* 0x000000111300720b */ /* 0x000fc80003f0d200 */
[----:B------:R-:W-:Y:S02]  /*4250*/  FSEL R30, R22, R30, !P0 ;  /* 0x0000001e161e7208 */ /* 0x000fe40004000000 */
[----:B------:R-:W-:Y:S01]  /*4260*/  FSEL R31, R21, R31, !P0 ;  /* 0x0000001f151f7208 */ /* 0x000fe20004000000 */
[----:B------:R-:W-:Y:S06]  /*4270*/  BRA `(.L_x_80) ;  /* 0x0000000000547947 */ /* 0x000fec0003800000 */
.L_x_79:
[----:B------:R-:W-:-:S14]  /*4280*/  DSETP.NAN.AND P0, PT, R18, R18, PT ;  /* 0x000000121200722a */ /* 0x000fdc0003f08000 */
[----:B------:R-:W-:Y:S05]  /*4290*/  @P0 BRA `(.L_x_81) ;  /* 0x0000000000440947 */ /* 0x000fea0003800000 */
[----:B------:R-:W-:-:S14]  /*42a0*/  DSETP.NAN.AND P0, PT, R20, R20, PT ;  /* 0x000000141400722a */ /* 0x000fdc0003f08000 */
[----:B------:R-:W-:Y:S05]  /*42b0*/  @P0 BRA `(.L_x_82) ;  /* 0x0000000000300947 */ /* 0x000fea0003800000 */
[----:B------:R-:W-:Y:S01]  /*42c0*/  ISETP.NE.AND P0, PT, R37, R38, PT ;  /* 0x000000262500720c */ /* 0x000fe20003f05270 */
[----:B------:R-:W-:Y:S02]  /*42d0*/  IMAD.MOV.U32 R30, RZ, RZ, 0x0 ;  /* 0x00000000ff1e7424 */ /* 0x000fe400078e00ff */
[----:B------:R-:W-:-:S10]  /*42e0*/  IMAD.MOV.U32 R31, RZ, RZ, -0x80000 ;  /* 0xfff80000ff1f7424 */ /* 0x000fd400078e00ff */
[----:B------:R-:W-:Y:S05]  /*42f0*/  @!P0 BRA `(.L_x_80) ;  /* 0x0000000000348947 */ /* 0x000fea0003800000 */
[----:B------:R-:W-:Y:S02]  /*4300*/  ISETP.NE.AND P0, PT, R37, 0x7ff00000, PT ;  /* 0x7ff000002500780c */ /* 0x000fe40003f05270 */
[----:B------:R-:W-:Y:S02]  /*4310*/  LOP3.LUT R31, R19, 0x80000000, R21, 0x48, !PT ;  /* 0x80000000131f7812 */ /* 0x000fe400078e4815 */
[----:B------:R-:W-:-:S13]  /*4320*/  ISETP.EQ.OR P0, PT, R38, RZ, !P0 ;  /* 0x000000ff2600720c */ /* 0x000fda0004702670 */
[----:B------:R-:W-:Y:S01]  /*4330*/  @P0 LOP3.LUT R17, R31, 0x7ff00000, RZ, 0xfc, !PT ;  /* 0x7ff000001f110812 */ /* 0x000fe200078efcff */
[----:B------:R-:W-:Y:S02]  /*4340*/  @!P0 IMAD.MOV.U32 R30, RZ, RZ, RZ ;  /* 0x000000ffff1e8224 */ /* 0x000fe400078e00ff */
[----:B------:R-:W-:Y:S02]  /*4350*/  @P0 IMAD.MOV.U32 R30, RZ, RZ, RZ ;  /* 0x000000ffff1e0224 */ /* 0x000fe400078e00ff */
[----:B------:R-:W-:Y:S01]  /*4360*/  @P0 IMAD.MOV.U32 R31, RZ, RZ, R17 ;  /* 0x000000ffff1f0224 */ /* 0x000fe200078e0011 */
[----:B------:R-:W-:Y:S06]  /*4370*/  BRA `(.L_x_80) ;  /* 0x0000000000147947 */ /* 0x000fec0003800000 */
.L_x_82:
[----:B------:R-:W-:Y:S01]  /*4380*/  LOP3.LUT R31, R21, 0x80000, RZ, 0xfc, !PT ;  /* 0x00080000151f7812 */ /* 0x000fe200078efcff */
[----:B------:R-:W-:Y:S01]  /*4390*/  IMAD.MOV.U32 R30, RZ, RZ, R20 ;  /* 0x000000ffff1e7224 */ /* 0x000fe200078e0014 */
[----:B------:R-:W-:Y:S06]  /*43a0*/  BRA `(.L_x_80) ;  /* 0x0000000000087947 */ /* 0x000fec0003800000 */
.L_x_81:
[----:B------:R-:W-:Y:S01]  /*43b0*/  LOP3.LUT R31, R19, 0x80000, RZ, 0xfc, !PT ;  /* 0x00080000131f7812 */ /* 0x000fe200078efcff */
[----:B------:R-:W-:-:S07]  /*43c0*/  IMAD.MOV.U32 R30, RZ, RZ, R18 ;  /* 0x000000ffff1e7224 */ /* 0x000fce00078e0012 */
.L_x_80:
[----:B------:R-:W-:Y:S05]  /*43d0*/  BSYNC.RECONVERGENT B2 ;  /* 0x0000000000027941 */ /* 0x000fea0003800200 */
.L_x_78:
[----:B------:R-:W-:Y:S02]  /*43e0*/  IMAD.MOV.U32 R17, RZ, RZ, 0x0 ;  /* 0x00000000ff117424 */ /* 0x000fe400078e00ff */
[----:B------:R-:W-:Y:S02]  /*43f0*/  IMAD.MOV.U32 R20, RZ, RZ, R30 ;  /* 0x000000ffff147224 */ /* 0x000fe400078e001e */
[----:B------:R-:W-:Y:S01]  /*4400*/  IMAD.MOV.U32 R21, RZ, RZ, R31 ;  /* 0x000000ffff157224 */ /* 0x000fe200078e001f */
[----:B------:R-:W-:Y:S06]  /*4410*/  RET.REL.NODEC R16 `(_Z16device_ray_tracePdil) ;  /* 0xffffffb810f87950 */ /* 0x000fec0003c3ffff */
        .weak           $__internal_2_$__cuda_sm20_dsqrt_rn_f64_mediumpath_v1
        .type           $__internal_2_$__cuda_sm20_dsqrt_rn_f64_mediumpath_v1,@function
        .size           $__internal_2_$__cuda_sm20_dsqrt_rn_f64_mediumpath_v1,($_Z16device_ray_tracePdil$__internal_accurate_pow - $__internal_2_$__cuda_sm20_dsqrt_rn_f64_mediumpath_v1)
$__internal_2_$__cuda_sm20_dsqrt_rn_f64_mediumpath_v1:
[----:B------:R-:W-:Y:S01]  /*4420*/  ISETP.GE.U32.AND P1, PT, R16, -0x3400000, PT ;  /* 0xfcc000001000780c */ /* 0x000fe20003f26070 */
[----:B------:R-:W-:Y:S01]  /*4430*/  BSSY.RECONVERGENT B2, `(.L_x_83) ;  /* 0x0000024000027945 */ /* 0x000fe20003800200 */
[----:B------:R-:W-:-:S11]  /*4440*/  IMAD.MOV.U32 R31, RZ, RZ, R17 ;  /* 0x000000ffff1f7224 */ /* 0x000fd600078e0011 */
[----:B------:R-:W-:Y:S05]  /*4450*/  @!P1 BRA `(.L_x_84) ;  /* 0x0000000000209947 */ /* 0x000fea0003800000 */
[----:B------:R-:W-:-:S10]  /*4460*/  DFMA.RM R18, R20, R30, R18 ;  /* 0x0000001e1412722b */ /* 0x000fd40000004012 */
[----:B------:R-:W-:-:S05]  /*4470*/  IADD3 R16, P1, PT, R18, 0x1, RZ ;  /* 0x0000000112107810 */ /* 0x000fca0007f3e0ff */
[----:B------:R-:W-:-:S06]  /*4480*/  IMAD.X R17, RZ, RZ, R19, P1 ;  /* 0x000000ffff117224 */ /* 0x000fcc00008e0613 */
[----:B------:R-:W-:-:S08]  /*4490*/  DFMA.RP R22, -R18, R16, R22 ;  /* 0x000000101216722b */ /* 0x000fd00000008116 */
[----:B------:R-:W-:-:S06]  /*44a0*/  DSETP.GT.AND P1, PT, R22, RZ, PT ;  /* 0x000000ff1600722a */ /* 0x000fcc0003f24000 */
[----:B------:R-:W-:Y:S02]  /*44b0*/  FSEL R16, R16, R18, P1 ;  /* 0x0000001210107208 */ /* 0x000fe40000800000 */
[----:B------:R-:W-:Y:S01]  /*44c0*/  FSEL R17, R17, R19, P1 ;  /* 0x0000001311117208 */ /* 0x000fe20000800000 */
[----:B------:R-:W-:Y:S06]  /*44d0*/  BRA `(.L_x_85) ;  /* 0x0000000000647947 */ /* 0x000fec0003800000 */
.L_x_84:
[----:B------:R-:W-:-:S14]  /*44e0*/  DSETP.NE.AND P1, PT, R22, RZ, PT ;  /* 0x000000ff1600722a */ /* 0x000fdc0003f25000 */
[----:B------:R-:W-:Y:S05]  /*44f0*/  @!P1 BRA `(.L_x_86) ;  /* 0x0000000000589947 */ /* 0x000fea0003800000 */
[----:B------:R-:W-:-:S13]  /*4500*/  ISETP.GE.AND P1, PT, R23, RZ, PT ;  /* 0x000000ff1700720c */ /* 0x000fda0003f26270 */
[----:B------:R-:W-:Y:S02]  /*4510*/  @!P1 IMAD.MOV.U32 R16, RZ, RZ, 0x0 ;  /* 0x00000000ff109424 */ /* 0x000fe400078e00ff */
[----:B------:R-:W-:Y:S01]  /*4520*/  @!P1 IMAD.MOV.U32 R17, RZ, RZ, -0x80000 ;  /* 0xfff80000ff119424 */ /* 0x000fe200078e00ff */
[----:B------:R-:W-:Y:S06]  /*4530*/  @!P1 BRA `(.L_x_85) ;  /* 0x00000000004c9947 */ /* 0x000fec0003800000 */
[----:B------:R-:W-:-:S13]  /*4540*/  ISETP.GT.AND P1, PT, R23, 0x7fefffff, PT ;  /* 0x7fefffff1700780c */ /* 0x000fda0003f24270 */
[----:B------:R-:W-:Y:S05]  /*4550*/  @P1 BRA `(.L_x_86) ;  /* 0x0000000000401947 */ /* 0x000fea0003800000 */
[----:B------:R-:W-:Y:S01]  /*4560*/  DMUL R22, R22, 8.11296384146066816958e+31 ;  /* 0x4690000016167828 */ /* 0x000fe20000000000 */
[----:B------:R-:W-:Y:S02]  /*4570*/  IMAD.MOV.U32 R20, RZ, RZ, RZ ;  /* 0x000000ffff147224 */ /* 0x000fe400078e00ff */
[----:B------:R-:W-:Y:S02]  /*4580*/  IMAD.MOV.U32 R16, RZ, RZ, 0x0 ;  /* 0x00000000ff107424 */ /* 0x000fe400078e00ff */
[----:B------:R-:W-:Y:S01]  /*4590*/  IMAD.MOV.U32 R17, RZ, RZ, 0x3fd80000 ;  /* 0x3fd80000ff117424 */ /* 0x000fe200078e00ff */
[----:B------:R-:W0:Y:S02]  /*45a0*/  MUFU.RSQ64H R21, R23 ;  /* 0x0000001700157308 */ /* 0x000e240000001c00 */
[----:B0-----:R-:W-:-:S08]  /*45b0*/  DMUL R18, R20, R20 ;  /* 0x0000001414127228 */ /* 0x001fd00000000000 */
[----:B------:R-:W-:-:S08]  /*45c0*/  DFMA R18, R22, -R18, 1 ;  /* 0x3ff000001612742b */ /* 0x000fd00000000812 */
[----:B------:R-:W-:Y:S02]  /*45d0*/  DFMA R16, R18, R16, 0.5 ;  /* 0x3fe000001210742b */ /* 0x000fe40000000010 */
[----:B------:R-:W-:-:S08]  /*45e0*/  DMUL R18, R20, R18 ;  /* 0x0000001214127228 */ /* 0x000fd00000000000 */
[----:B------:R-:W-:-:S08]  /*45f0*/  DFMA R18, R16, R18, R20 ;  /* 0x000000121012722b */ /* 0x000fd00000000014 */
[----:B------:R-:W-:Y:S02]  /*4600*/  DMUL R16, R22, R18 ;  /* 0x0000001216107228 */ /* 0x000fe40000000000 */
[----:B------:R-:W-:-:S06]  /*4610*/  VIADD R19, R19, 0xfff00000 ;  /* 0xfff0000013137836 */ /* 0x000fcc0000000000 */
[----:B------:R-:W-:-:S08]  /*4620*/  DFMA R20, R16, -R16, R22 ;  /* 0x800000101014722b */ /* 0x000fd00000000016 */
[----:B------:R-:W-:-:S10]  /*4630*/  DFMA R16, R18, R20, R16 ;  /* 0x000000141210722b */ /* 0x000fd40000000010 */
[----:B------:R-:W-:Y:S01]  /*4640*/  IADD3 R17, PT, PT, R17, -0x3500000, RZ ;  /* 0xfcb0000011117810 */ /* 0x000fe20007ffe0ff */
[----:B------:R-:W-:Y:S06]  /*4650*/  BRA `(.L_x_85) ;  /* 0x0000000000047947 */ /* 0x000fec0003800000 */
.L_x_86:
[----:B------:R-:W-:-:S11]  /*4660*/  DADD R16, R22, R22 ;  /* 0x0000000016107229 */ /* 0x000fd60000000016 */
.L_x_85:
[----:B------:R-:W-:Y:S05]  /*4670*/  BSYNC.RECONVERGENT B2 ;  /* 0x0000000000027941 */ /* 0x000fea0003800200 */
.L_x_83:
[----:B------:R-:W-:-:S04]  /*4680*/  IMAD.MOV.U32 R33, RZ, RZ, 0x0 ;  /* 0x00000000ff217424 */ /* 0x000fc800078e00ff */
[----:B------:R-:W-:Y:S05]  /*4690*/  RET.REL.NODEC R32 `(_Z16device_ray_tracePdil) ;  /* 0xffffffb820587950 */ /* 0x000fea0003c3ffff */
        .type           $_Z16device_ray_tracePdil$__internal_accurate_pow,@function
        .size           $_Z16device_ray_tracePdil$__internal_accurate_pow,($_Z16device_ray_tracePdil$__internal_trig_reduction_slowpathd - $_Z16device_ray_tracePdil$__internal_accurate_pow)
$_Z16device_ray_tracePdil$__internal_accurate_pow:
[----:B------:R-:W-:Y:S01]  /*46a0*/  ISETP.GT.U32.AND P0, PT, R17, 0xfffff, PT ;  /* 0x000fffff1100780c */ /* 0x000fe20003f04070 */
[--C-:B------:R-:W-:Y:S01]  /*46b0*/  IMAD.MOV.U32 R19, RZ, RZ, R17.reuse ;  /* 0x000000ffff137224 */ /* 0x100fe200078e0011 */
[----:B------:R-:W-:Y:S01]  /*46c0*/  UMOV UR6, 0x7d2cafe2 ;  /* 0x7d2cafe200067882 */ /* 0x000fe20000000000 */
[----:B------:R-:W-:Y:S01]  /*46d0*/  IMAD.MOV.U32 R22, RZ, RZ, RZ ;  /* 0x000000ffff167224 */ /* 0x000fe200078e00ff */
[----:B------:R-:W-:Y:S01]  /*46e0*/  UMOV UR7, 0x3eb0f5ff ;  /* 0x3eb0f5ff00077882 */ /* 0x000fe20000000000 */
[----:B------:R-:W-:Y:S01]  /*46f0*/  SHF.R.U32.HI R17, RZ, 0x14, R17 ;  /* 0x00000014ff117819 */ /* 0x000fe20000011611 */
[----:B------:R-:W-:Y:S01]  /*4700*/  UMOV UR8, 0x3b39803f ;  /* 0x3b39803f00087882 */ /* 0x000fe20000000000 */
[----:B------:R-:W-:-:S06]  /*4710*/  UMOV UR9, 0x3c7abc9e ;  /* 0x3c7abc9e00097882 */ /* 0x000fcc0000000000 */
[----:B------:R-:W-:-:S10]  /*4720*/  @!P0 DMUL R20, R18, 1.80143985094819840000e+16 ;  /* 0x4350000012148828 */ /* 0x000fd40000000000 */
[----:B------:R-:W-:Y:S01]  /*4730*/  @!P0 IMAD.MOV.U32 R19, RZ, RZ, R21 ;  /* 0x000000ffff138224 */ /* 0x000fe200078e0015 */
[----:B------:R-:W-:Y:S01]  /*4740*/  @!P0 LEA.HI R17, R21, 0xffffffca, RZ, 0xc ;  /* 0xffffffca15118811 */ /* 0x000fe200078f60ff */
[----:B------:R-:W-:-:S03]  /*4750*/  @!P0 IMAD.MOV.U32 R18, RZ, RZ, R20 ;  /* 0x000000ffff128224 */ /* 0x000fc600078e0014 */
[----:B------:R-:W-:Y:S01]  /*4760*/  LOP3.LUT R19, R19, 0x800fffff, RZ, 0xc0, !PT ;  /* 0x800fffff13137812 */ /* 0x000fe200078ec0ff */
[----:B------:R-:W-:-:S03]  /*4770*/  IMAD.MOV.U32 R30, RZ, RZ, R18 ;  /* 0x000000ffff1e7224 */ /* 0x000fc600078e0012 */
[----:B------:R-:W-:-:S04]  /*4780*/  LOP3.LUT R19, R19, 0x3ff00000, RZ, 0xfc, !PT ;  /* 0x3ff0000013137812 */ /* 0x000fc800078efcff */
[----:B------:R-:W-:Y:S01]  /*4790*/  ISETP.GE.U32.AND P1, PT, R19, 0x3ff6a09f, PT ;  /* 0x3ff6a09f1300780c */ /* 0x000fe20003f26070 */
[----:B------:R-:W-:-:S12]  /*47a0*/  IMAD.MOV.U32 R31, RZ, RZ, R19 ;  /* 0x000000ffff1f7224 */ /* 0x000fd800078e0013 */
[----:B------:R-:W-:-:S04]  /*47b0*/  @P1 VIADD R18, R31, 0xfff00000 ;  /* 0xfff000001f121836 */ /* 0x000fc80000000000 */
[----:B------:R-:W-:-:S06]  /*47c0*/  @P1 IMAD.MOV.U32 R31, RZ, RZ, R18 ;  /* 0x000000ffff1f1224 */ /* 0x000fcc00078e0012 */
[C---:B------:R-:W-:Y:S02]  /*47d0*/  DADD R32, R30.reuse, 1 ;  /* 0x3ff000001e207429 */ /* 0x040fe40000000000 */
[----:B------:R-:W-:-:S04]  /*47e0*/  DADD R30, R30, -1 ;  /* 0xbff000001e1e7429 */ /* 0x000fc80000000000 */
[----:B------:R-:W0:Y:S02]  /*47f0*/  MUFU.RCP64H R23, R33 ;  /* 0x0000002100177308 */ /* 0x000e240000001800 */
[----:B0-----:R-:W-:-:S08]  /*4800*/  DFMA R18, -R32, R22, 1 ;  /* 0x3ff000002012742b */ /* 0x001fd00000000116 */
[----:B------:R-:W-:-:S08]  /*4810*/  DFMA R18, R18, R18, R18 ;  /* 0x000000121212722b */ /* 0x000fd00000000012 */
[----:B------:R-:W-:Y:S01]  /*4820*/  DFMA R18, R22, R18, R22 ;  /* 0x000000121612722b */ /* 0x000fe20000000016 */
[----:B------:R-:W-:Y:S02]  /*4830*/  IMAD.MOV.U32 R22, RZ, RZ, 0x41ad3b5a ;  /* 0x41ad3b5aff167424 */ /* 0x000fe400078e00ff */
[----:B------:R-:W-:-:S05]  /*4840*/  IMAD.MOV.U32 R23, RZ, RZ, 0x3ed0f5d2 ;  /* 0x3ed0f5d2ff177424 */ /* 0x000fca00078e00ff */
[----:B------:R-:W-:-:S08]  /*4850*/  DMUL R36, R30, R18 ;  /* 0x000000121e247228 */ /* 0x000fd00000000000 */
[----:B------:R-:W-:-:S08]  /*4860*/  DFMA R36, R30, R18, R36 ;  /* 0x000000121e24722b */ /* 0x000fd00000000024 */
[----:B------:R-:W-:-:S08]  /*4870*/  DMUL R40, R36, R36 ;  /* 0x0000002424287228 */ /* 0x000fd00000000000 */
[----:B------:R-:W-:Y:S01]  /*4880*/  DFMA R22, R40, UR6, R22 ;  /* 0x0000000628167c2b */ /* 0x000fe20008000016 */
[----:B------:R-:W-:Y:S01]  /*4890*/  UMOV UR6, 0x75488a3f ;  /* 0x75488a3f00067882 */ /* 0x000fe20000000000 */
[----:B------:R-:W-:-:S06]  /*48a0*/  UMOV UR7, 0x3ef3b20a ;  /* 0x3ef3b20a00077882 */ /* 0x000fcc0000000000 */
[----:B------:R-:W-:Y:S01]  /*48b0*/  DFMA R38, R40, R22, UR6 ;  /* 0x0000000628267e2b */ /* 0x000fe20008000016 */
[----:B------:R-:W-:Y:S01]  /*48c0*/  UMOV UR6, 0xe4faecd5 ;  /* 0xe4faecd500067882 */ /* 0x000fe20000000000 */
[----:B------:R-:W-:Y:S01]  /*48d0*/  UMOV UR7, 0x3f1745cd ;  /* 0x3f1745cd00077882 */ /* 0x000fe20000000000 */
[----:B------:R-:W-:-:S05]  /*48e0*/  DADD R22, R30, -R36 ;  /* 0x000000001e167229 */ /* 0x000fca0000000824 */
[----:B------:R-:W-:Y:S01]  /*48f0*/  DFMA R38, R40, R38, UR6 ;  /* 0x0000000628267e2b */ /* 0x000fe20008000026 */
[----:B------:R-:W-:Y:S01]  /*4900*/  UMOV UR6, 0x258a578b ;  /* 0x258a578b00067882 */ /* 0x000fe20000000000 */
[----:B------:R-:W-:Y:S01]  /*4910*/  UMOV UR7, 0x3f3c71c7 ;  /* 0x3f3c71c700077882 */ /* 0x000fe20000000000 */
[----:B------:R-:W-:-:S05]  /*4920*/  DADD R22, R22, R22 ;  /* 0x0000000016167229 */ /* 0x000fca0000000016 */
[----:B------:R-:W-:Y:S01]  /*4930*/  DFMA R38, R40, R38, UR6 ;  /* 0x0000000628267e2b */ /* 0x000fe20008000026 */
[----:B------:R-:W-:Y:S01]  /*4940*/  UMOV UR6, 0x9242b910 ;  /* 0x9242b91000067882 */ /* 0x000fe20000000000 */
[----:B------:R-:W-:Y:S01]  /*4950*/  UMOV UR7, 0x3f624924 ;  /* 0x3f62492400077882 */ /* 0x000fe20000000000 */
[----:B------:R-:W-:-:S05]  /*4960*/  DFMA R22, R30, -R36, R22 ;  /* 0x800000241e16722b */ /* 0x000fca0000000016 */
[----:B------:R-:W-:Y:S01]  /*4970*/  DFMA R38, R40, R38, UR6 ;  /* 0x0000000628267e2b */ /* 0x000fe20008000026 */
[----:B------:R-:W-:Y:S01]  /*4980*/  UMOV UR6, 0x99999dfb ;  /* 0x99999dfb00067882 */ /* 0x000fe20000000000 */
[----:B------:R-:W-:Y:S01]  /*4990*/  UMOV UR7, 0x3f899999 ;  /* 0x3f89999900077882 */ /* 0x000fe20000000000 */
[----:B------:R-:W-:Y:S02]  /*49a0*/  DMUL R22, R18, R22 ;  /* 0x0000001612167228 */ /* 0x000fe40000000000 */
[----:B------:R-:W-:-:S03]  /*49b0*/  DMUL R18, R36, R36 ;  /* 0x0000002424127228 */ /* 0x000fc60000000000 */
[----:B------:R-:W-:Y:S01]  /*49c0*/  DFMA R38, R40, R38, UR6 ;  /* 0x0000000628267e2b */ /* 0x000fe20008000026 */
[----:B------:R-:W-:Y:S01]  /*49d0*/  UMOV UR6, 0x55555555 ;  /* 0x5555555500067882 */ /* 0x000fe20000000000 */
[----:B------:R-:W-:-:S03]  /*49e0*/  UMOV UR7, 0x3fb55555 ;  /* 0x3fb5555500077882 */ /* 0x000fc60000000000 */
[----:B------:R-:W-:-:S03]  /*49f0*/  DMUL R20, R36, R18 ;  /* 0x0000001224147228 */ /* 0x000fc60000000000 */
[----:B------:R-:W-:-:S08]  /*4a00*/  DFMA R32, R40, R38, UR6 ;  /* 0x0000000628207e2b */ /* 0x000fd00008000026 */
[----:B------:R-:W-:Y:S01]  /*4a10*/  DADD R30, -R32, UR6 ;  /* 0x00000006201e7e29 */ /* 0x000fe20008000100 */
[----:B------:R-:W-:Y:S01]  /*4a20*/  UMOV UR6, 0xb9e7b0 ;  /* 0x00b9e7b000067882 */ /* 0x000fe20000000000 */
[----:B------:R-:W-:-:S06]  /*4a30*/  UMOV UR7, 0x3c46a4cb ;  /* 0x3c46a4cb00077882 */ /* 0x000fcc0000000000 */
[----:B------:R-:W-:Y:S02]  /*4a40*/  DFMA R30, R40, R38, R30 ;  /* 0x00000026281e722b */ /* 0x000fe4000000001e */
[----:B------:R-:W-:Y:S01]  /*4a50*/  DFMA R38, R36, R36, -R18 ;  /* 0x000000242426722b */ /* 0x000fe20000000812 */
[----:B------:R-:W-:Y:S02]  /*4a60*/  VIADD R41, R23, 0x100000 ;  /* 0x0010000017297836 */ /* 0x000fe40000000000 */
[----:B------:R-:W-:-:S06]  /*4a70*/  IMAD.MOV.U32 R40, RZ, RZ, R22 ;  /* 0x000000ffff287224 */ /* 0x000fcc00078e0016 */
[----:B------:R-:W-:Y:S02]  /*4a80*/  DFMA R38, R36, R40, R38 ;  /* 0x000000282426722b */ /* 0x000fe40000000026 */
[----:B------:R-:W-:Y:S01]  /*4a90*/  DADD R40, R30, -UR6 ;  /* 0x800000061e287e29 */ /* 0x000fe20008000000 */
[----:B------:R-:W-:Y:S01]  /*4aa0*/  UMOV UR6, 0x80000000 ;  /* 0x8000000000067882 */ /* 0x000fe20000000000 */
[----:B------:R-:W-:Y:S01]  /*4ab0*/  DFMA R30, R36, R18, -R20 ;  /* 0x00000012241e722b */ /* 0x000fe20000000814 */
[----:B------:R-:W-:-:S07]  /*4ac0*/  UMOV UR7, 0x43300000 ;  /* 0x4330000000077882 */ /* 0x000fce0000000000 */
[----:B------:R-:W-:Y:S02]  /*4ad0*/  DFMA R30, R22, R18, R30 ;  /* 0x00000012161e722b */ /* 0x000fe4000000001e */
[----:B------:R-:W-:-:S06]  /*4ae0*/  DADD R18, R32, R40 ;  /* 0x0000000020127229 */ /* 0x000fcc0000000028 */
[----:B------:R-:W-:Y:S02]  /*4af0*/  DFMA R30, R36, R38, R30 ;  /* 0x00000026241e722b */ /* 0x000fe4000000001e */
[----:B------:R-:W-:Y:S02]  /*4b00*/  DADD R38, R32, -R18 ;  /* 0x0000000020267229 */ /* 0x000fe40000000812 */
[----:B------:R-:W-:-:S06]  /*4b10*/  DMUL R32, R18, R20 ;  /* 0x0000001412207228 */ /* 0x000fcc0000000000 */
[----:B------:R-:W-:Y:S02]  /*4b20*/  DADD R40, R40, R38 ;  /* 0x0000000028287229 */ /* 0x000fe40000000026 */
[----:B------:R-:W-:-:S08]  /*4b30*/  DFMA R38, R18, R20, -R32 ;  /* 0x000000141226722b */ /* 0x000fd00000000820 */
[----:B------:R-:W-:-:S08]  /*4b40*/  DFMA R30, R18, R30, R38 ;  /* 0x0000001e121e722b */ /* 0x000fd00000000026 */
[----:B------:R-:W-:-:S08]  /*4b50*/  DFMA R40, R40, R20, R30 ;  /* 0x000000142828722b */ /* 0x000fd0000000001e */
[----:B------:R-:W-:-:S08]  /*4b60*/  DADD R18, R32, R40 ;  /* 0x0000000020127229 */ /* 0x000fd00000000028 */
[--C-:B------:R-:W-:Y:S02]  /*4b70*/  DADD R20, R36, R18.reuse ;  /* 0x0000000024147229 */ /* 0x100fe40000000012 */
[----:B------:R-:W-:-:S06]  /*4b80*/  DADD R32, R32, -R18 ;  /* 0x0000000020207229 */ /* 0x000fcc0000000812 */
[----:B------:R-:W-:Y:S02]  /*4b90*/  DADD R36, R36, -R20 ;  /* 0x0000000024247229 */ /* 0x000fe40000000814 */
[----:B------:R-:W-:-:S06]  /*4ba0*/  DADD R32, R40, R32 ;  /* 0x0000000028207229 */ /* 0x000fcc0000000020 */
[----:B------:R-:W-:Y:S01]  /*4bb0*/  DADD R36, R18, R36 ;  /* 0x0000000012247229 */ /* 0x000fe20000000024 */
[C---:B------:R-:W-:Y:S02]  /*4bc0*/  VIADD R18, R17.reuse, 0xfffffc01 ;  /* 0xfffffc0111127836 */ /* 0x040fe40000000000 */
[----:B------:R-:W-:Y:S02]  /*4bd0*/  @P1 VIADD R18, R17, 0xfffffc02 ;  /* 0xfffffc0211121836 */ /* 0x000fe40000000000 */
[----:B------:R-:W-:-:S03]  /*4be0*/  IMAD.MOV.U32 R19, RZ, RZ, 0x43300000 ;  /* 0x43300000ff137424 */ /* 0x000fc600078e00ff */
[----:B------:R-:W-:Y:S01]  /*4bf0*/  DADD R32, R32, R36 ;  /* 0x0000000020207229 */ /* 0x000fe20000000024 */
[----:B------:R-:W-:-:S06]  /*4c00*/  LOP3.LUT R18, R18, 0x80000000, RZ, 0x3c, !PT ;  /* 0x8000000012127812 */ /* 0x000fcc00078e3cff */
[----:B------:R-:W-:Y:S01]  /*4c10*/  DADD R30, R18, -UR6 ;  /* 0x80000006121e7e29 */ /* 0x000fe20008000000 */
[----:B------:R-:W-:Y:S01]  /*4c20*/  UMOV UR6, 0xfefa39ef ;  /* 0xfefa39ef00067882 */ /* 0x000fe20000000000 */
[----:B------:R-:W-:Y:S01]  /*4c30*/  DADD R22, R22, R32 ;  /* 0x0000000016167229 */ /* 0x000fe20000000020 */
[----:B------:R-:W-:-:S07]  /*4c40*/  UMOV UR7, 0x3fe62e42 ;  /* 0x3fe62e4200077882 */ /* 0x000fce0000000000 */
[----:B------:R-:W-:-:S08]  /*4c50*/  DADD R32, R20, R22 ;  /* 0x0000000014207229 */ /* 0x000fd00000000016 */
[--C-:B------:R-:W-:Y:S02]  /*4c60*/  DFMA R18, R30, UR6, R32.reuse ;  /* 0x000000061e127c2b */ /* 0x100fe40008000020 */
[----:B------:R-:W-:-:S06]  /*4c70*/  DADD R36, R20, -R32 ;  /* 0x0000000014247229 */ /* 0x000fcc0000000820 */
[----:B------:R-:W-:Y:S02]  /*4c80*/  DFMA R20, R30, -UR6, R18 ;  /* 0x800000061e147c2b */ /* 0x000fe40008000012 */
[----:B------:R-:W-:-:S06]  /*4c90*/  DADD R36, R22, R36 ;  /* 0x0000000016247229 */ /* 0x000fcc0000000024 */
[----:B------:R-:W-:-:S08]  /*4ca0*/  DADD R20, -R32, R20 ;  /* 0x0000000020147229 */ /* 0x000fd00000000114 */
[----:B------:R-:W-:-:S08]  /*4cb0*/  DADD R20, R36, -R20 ;  /* 0x0000000024147229 */ /* 0x000fd00000000814 */
[----:B------:R-:W-:-:S08]  /*4cc0*/  DFMA R22, R30, UR8, R20 ;  /* 0x000000081e167c2b */ /* 0x000fd00008000014 */
[----:B------:R-:W-:-:S08]  /*4cd0*/  DADD R20, R18, R22 ;  /* 0x0000000012147229 */ /* 0x000fd00000000016 */
[----:B------:R-:W-:Y:S02]  /*4ce0*/  DADD R18, R18, -R20 ;  /* 0x0000000012127229 */ /* 0x000fe40000000814 */
[----:B------:R-:W-:-:S06]  /*4cf0*/  DMUL R30, R20, 2 ;  /* 0x40000000141e7828 */ /* 0x000fcc0000000000 */
[----:B------:R-:W-:Y:S02]  /*4d00*/  DADD R22, R22, R18 ;  /* 0x0000000016167229 */ /* 0x000fe40000000012 */
[----:B------:R-:W-:Y:S01]  /*4d10*/  DFMA R20, R20, 2, -R30 ;  /* 0x400000001414782b */ /* 0x000fe2000000081e */
[----:B------:R-:W-:Y:S02]  /*4d20*/  IMAD.MOV.U32 R18, RZ, RZ, 0x652b82fe ;  /* 0x652b82feff127424 */ /* 0x000fe400078e00ff */
[----:B------:R-:W-:-:S05]  /*4d30*/  IMAD.MOV.U32 R19, RZ, RZ, 0x3ff71547 ;  /* 0x3ff71547ff137424 */ /* 0x000fca00078e00ff */
[----:B------:R-:W-:-:S08]  /*4d40*/  DFMA R22, R22, 2, R20 ;  /* 0x400000001616782b */ /* 0x000fd00000000014 */
[----:B------:R-:W-:-:S08]  /*4d50*/  DADD R32, R30, R22 ;  /* 0x000000001e207229 */ /* 0x000fd00000000016 */
[----:B------:R-:W-:Y:S02]  /*4d60*/  DFMA R18, R32, R18, 6.75539944105574400000e+15 ;  /* 0x433800002012742b */ /* 0x000fe40000000012 */
[----:B------:R-:W-:Y:S01]  /*4d70*/  FSETP.GEU.AND P0, PT, |R33|, 4.1917929649353027344, PT ;  /* 0x4086232b2100780b */ /* 0x000fe20003f0e200 */
[----:B------:R-:W-:-:S05]  /*4d80*/  DADD R30, R30, -R32 ;  /* 0x000000001e1e7229 */ /* 0x000fca0000000820 */
[----:B------:R-:W-:-:S03]  /*4d90*/  DADD R20, R18, -6.75539944105574400000e+15 ;  /* 0xc338000012147429 */ /* 0x000fc60000000000 */
[----:B------:R-:W-:-:S05]  /*4da0*/  DADD R22, R22, R30 ;  /* 0x0000000016167229 */ /* 0x000fca000000001e */
[----:B------:R-:W-:Y:S01]  /*4db0*/  DFMA R36, R20, -UR6, R32 ;  /* 0x8000000614247c2b */ /* 0x000fe20008000020 */
[----:B------:R-:W-:Y:S01]  /*4dc0*/  UMOV UR6, 0x3b39803f ;  /* 0x3b39803f00067882 */ /* 0x000fe20000000000 */
[----:B------:R-:W-:-:S06]  /*4dd0*/  UMOV UR7, 0x3c7abc9e ;  /* 0x3c7abc9e00077882 */ /* 0x000fcc0000000000 */
[----:B------:R-:W-:Y:S01]  /*4de0*/  DFMA R36, R20, -UR6, R36 ;  /* 0x8000000614247c2b */ /* 0x000fe20008000024 */
[----:B------:R-:W-:Y:S01]  /*4df0*/  UMOV UR6, 0x69ce2bdf ;  /* 0x69ce2bdf00067882 */ /* 0x000fe20000000000 */
[----:B------:R-:W-:Y:S01]  /*4e00*/  IMAD.MOV.U32 R20, RZ, RZ, -0x35dec16 ;  /* 0xfca213eaff147424 */ /* 0x000fe200078e00ff */
[----:B------:R-:W-:Y:S01]  /*4e10*/  UMOV UR7, 0x3e5ade15 ;  /* 0x3e5ade1500077882 */ /* 0x000fe20000000000 */
[----:B------:R-:W-:-:S06]  /*4e20*/  IMAD.MOV.U32 R21, RZ, RZ, 0x3e928af3 ;  /* 0x3e928af3ff157424 */ /* 0x000fcc00078e00ff */
[----:B------:R-:W-:Y:S01]  /*4e30*/  DFMA R20, R36, UR6, R20 ;  /* 0x0000000624147c2b */ /* 0x000fe20008000014 */
[----:B------:R-:W-:Y:S01]  /*4e40*/  UMOV UR6, 0x62401315 ;  /* 0x6240131500067882 */ /* 0x000fe20000000000 */
[----:B------:R-:W-:-:S06]  /*4e50*/  UMOV UR7, 0x3ec71dee ;  /* 0x3ec71dee00077882 */ /* 0x000fcc0000000000 */
[----:B------:R-:W-:Y:S01]  /*4e60*/  DFMA R20, R36, R20, UR6 ;  /* 0x0000000624147e2b */ /* 0x000fe20008000014 */
        /* <DEDUP_REMOVED lines=20> */
[----:B------:R-:W-:-:S08]  /*4fb0*/  DFMA R20, R36, R20, UR6 ;  /* 0x0000000624147e2b */ /* 0x000fd00008000014 */
[----:B------:R-:W-:-:S08]  /*4fc0*/  DFMA R20, R36, R20, 1 ;  /* 0x3ff000002414742b */ /* 0x000fd00000000014 */
[----:B------:R-:W-:-:S10]  /*4fd0*/  DFMA R20, R36, R20, 1 ;  /* 0x3ff000002414742b */ /* 0x000fd40000000014 */
[----:B------:R-:W-:Y:S01]  /*4fe0*/  LEA R31, R18, R21, 0x14 ;  /* 0x00000015121f7211 */ /* 0x000fe200078ea0ff */
[----:B------:R-:W-:Y:S01]  /*4ff0*/  IMAD.MOV.U32 R30, RZ, RZ, R20 ;  /* 0x000000ffff1e7224 */ /* 0x000fe200078e0014 */
[----:B------:R-:W-:Y:S06]  /*5000*/  @!P0 BRA `(.L_x_87) ;  /* 0x0000000000308947 */ /* 0x000fec0003800000 */
[----:B------:R-:W-:Y:S01]  /*5010*/  FSETP.GEU.AND P1, PT, |R33|, 4.2275390625, PT ;  /* 0x408748002100780b */ /* 0x000fe20003f2e200 */
[C---:B------:R-:W-:Y:S02]  /*5020*/  DADD R30, R32.reuse, +INF ;  /* 0x7ff00000201e7429 */ /* 0x040fe40000000000 */
[----:B------:R-:W-:-:S08]  /*5030*/  DSETP.GEU.AND P0, PT, R32, RZ, PT ;  /* 0x000000ff2000722a */ /* 0x000fd00003f0e000 */
[----:B------:R-:W-:Y:S02]  /*5040*/  FSEL R30, R30, RZ, P0 ;  /* 0x000000ff1e1e7208 */ /* 0x000fe40000000000 */
[----:B------:R-:W-:Y:S02]  /*5050*/  @!P1 LEA.HI R17, R18, R18, RZ, 0x1 ;  /* 0x0000001212119211 */ /* 0x000fe400078f08ff */
[----:B------:R-:W-:Y:S02]  /*5060*/  FSEL R31, R31, RZ, P0 ;  /* 0x000000ff1f1f7208 */ /* 0x000fe40000000000 */
[----:B------:R-:W-:-:S05]  /*5070*/  @!P1 SHF.R.S32.HI R17, RZ, 0x1, R17 ;  /* 0x00000001ff119819 */ /* 0x000fca0000011411 */
[----:B------:R-:W-:Y:S02]  /*5080*/  @!P1 IMAD.IADD R18, R18, 0x1, -R17 ;  /* 0x0000000112129824 */ /* 0x000fe400078e0a11 */
[----:B------:R-:W-:-:S03]  /*5090*/  @!P1 IMAD R21, R17, 0x100000, R21 ;  /* 0x0010000011159824 */ /* 0x000fc600078e0215 */
[----:B------:R-:W-:Y:S01]  /*50a0*/  @!P1 LEA R19, R18, 0x3ff00000, 0x14 ;  /* 0x3ff0000012139811 */ /* 0x000fe200078ea0ff */
[----:B------:R-:W-:-:S06]  /*50b0*/  @!P1 IMAD.MOV.U32 R18, RZ, RZ, RZ ;  /* 0x000000ffff129224 */ /* 0x000fcc00078e00ff */
[----:B------:R-:W-:-:S11]  /*50c0*/  @!P1 DMUL R30, R20, R18 ;  /* 0x00000012141e9228 */ /* 0x000fd60000000000 */
.L_x_87:
[----:B------:R-:W-:Y:S01]  /*50d0*/  DFMA R22, R22, R30, R30 ;  /* 0x0000001e1616722b */ /* 0x000fe2000000001e */
[----:B------:R-:W-:Y:S01]  /*50e0*/  IMAD.MOV.U32 R20, RZ, RZ, R16 ;  /* 0x000000ffff147224 */ /* 0x000fe200078e0010 */
[----:B------:R-:W-:Y:S01]  /*50f0*/  DSETP.NEU.AND P0, PT, |R30|, +INF , PT ;  /* 0x7ff000001e00742a */ /* 0x000fe20003f0d200 */
[----:B------:R-:W-:-:S07]  /*5100*/  IMAD.MOV.U32 R21, RZ, RZ, 0x0 ;  /* 0x00000000ff157424 */ /* 0x000fce00078e00ff */
[----:B------:R-:W-:Y:S02]  /*5110*/  FSEL R18, R30, R22, !P0 ;  /* 0x000000161e127208 */ /* 0x000fe40004000000 */
[----:B------:R-:W-:Y:S01]  /*5120*/  FSEL R17, R31, R23, !P0 ;  /* 0x000000171f117208 */ /* 0x000fe20004000000 */
[----:B------:R-:W-:Y:S06]  /*5130*/  RET.REL.NODEC R20 `(_Z16device_ray_tracePdil) ;  /* 0xffffffac14b07950 */ /* 0x000fec0003c3ffff */
        .type           $_Z16device_ray_tracePdil$__internal_trig_reduction_slowpathd,@function
        .size           $_Z16device_ray_tracePdil$__internal_trig_reduction_slowpathd,(.L_x_100 - $_Z16device_ray_tracePdil$__internal_trig_reduction_slowpathd)
$_Z16device_ray_tracePdil$__internal_trig_reduction_slowpathd:
[----:B------:R-:W-:Y:S01]  /*5140*/  SHF.R.U32.HI R34, RZ, 0x14, R35 ;  /* 0x00000014ff227819 */ /* 0x000fe20000011623 */
[----:B------:R-:W-:-:S03]  /*5150*/  IMAD.MOV.U32 R16, RZ, RZ, RZ ;  /* 0x000000ffff107224 */ /* 0x000fc600078e00ff */
[----:B------:R-:W-:-:S04]  /*5160*/  LOP3.LUT R17, R34, 0x7ff, RZ, 0xc0, !PT ;  /* 0x000007ff22117812 */ /* 0x000fc800078ec0ff */
[----:B------:R-:W-:-:S13]  /*5170*/  ISETP.NE.AND P0, PT, R17, 0x7ff, PT ;  /* 0x000007ff1100780c */ /* 0x000fda0003f05270 */
[----:B------:R-:W-:Y:S05]  /*5180*/  @!P0 BRA `(.L_x_88) ;  /* 0x0000000800488947 */ /* 0x000fea0003800000 */
[----:B------:R-:W-:Y:S01]  /*5190*/  VIADD R16, R17, 0xfffffc00 ;  /* 0xfffffc0011107836 */ /* 0x000fe20000000000 */
[----:B------:R-:W-:Y:S01]  /*51a0*/  BSSY.RECONVERGENT B3, `(.L_x_89) ;  /* 0x000002f000037945 */ /* 0x000fe20003800200 */
[----:B------:R-:W-:-:S03]  /*51b0*/  CS2R R20, SRZ ;  /* 0x0000000000147805 */ /* 0x000fc6000001ff00 */
[----:B------:R-:W-:Y:S02]  /*51c0*/  SHF.R.U32.HI R31, RZ, 0x6, R16 ;  /* 0x00000006ff1f7819 */ /* 0x000fe40000011610 */
[----:B------:R-:W-:Y:S02]  /*51d0*/  ISETP.GE.U32.AND P0, PT, R16, 0x80, PT ;  /* 0x000000801000780c */ /* 0x000fe40003f06070 */
[C---:B------:R-:W-:Y:S02]  /*51e0*/  IADD3 R30, PT, PT, -R31.reuse, 0x13, RZ ;  /* 0x000000131f1e7810 */ /* 0x040fe40007ffe1ff */
[----:B------:R-:W-:Y:S02]  /*51f0*/  IADD3 R22, PT, PT, -R31, 0xf, RZ ;  /* 0x0000000f1f167810 */ /* 0x000fe40007ffe1ff */
[----:B------:R-:W-:-:S04]  /*5200*/  SEL R30, R30, 0x12, P0 ;  /* 0x000000121e1e7807 */ /* 0x000fc80000000000 */
[----:B------:R-:W-:-:S13]  /*5210*/  ISETP.GE.AND P0, PT, R22, R30, PT ;  /* 0x0000001e1600720c */ /* 0x000fda0003f06270 */
[----:B------:R-:W-:Y:S05]  /*5220*/  @P0 BRA `(.L_x_90) ;  /* 0x0000000000980947 */ /* 0x000fea0003800000 */
[----:B------:R-:W0:Y:S01]  /*5230*/  LDC.64 R16, c[0x0][0x358] ;  /* 0x0000d600ff107b82 */ /* 0x000e220000000a00 */
[C---:B------:R-:W-:Y:S01]  /*5240*/  SHF.L.U64.HI R39, R23.reuse, 0xb, R35 ;  /* 0x0000000b17277819 */ /* 0x040fe20000010223 */
[----:B------:R-:W-:Y:S01]  /*5250*/  BSSY.RECONVERGENT B4, `(.L_x_91) ;  /* 0x0000022000047945 */ /* 0x000fe20003800200 */
[----:B------:R-:W-:Y:S01]  /*5260*/  IMAD.SHL.U32 R23, R23, 0x800, RZ ;  /* 0x0000080017177824 */ /* 0x000fe200078e00ff */
[----:B------:R-:W-:Y:S01]  /*5270*/  IADD3 R37, PT, PT, RZ, -R31, -R30 ;  /* 0x8000001fff257210 */ /* 0x000fe20007ffe81e */
[----:B------:R-:W-:Y:S01]  /*5280*/  IMAD.MOV.U32 R38, RZ, RZ, RZ ;  /* 0x000000ffff267224 */ /* 0x000fe200078e00ff */
[----:B------:R-:W-:Y:S02]  /*5290*/  CS2R R20, SRZ ;  /* 0x0000000000147805 */ /* 0x000fe4000001ff00 */
[----:B------:R-:W-:-:S07]  /*52a0*/  LOP3.LUT R39, R39, 0x80000000, RZ, 0xfc, !PT ;  /* 0x8000000027277812 */ /* 0x000fce00078efcff */
.L_x_92:
[----:B------:R-:W1:Y:S01]  /*52b0*/  LDC.64 R18, c[0x4][RZ] ;  /* 0x01000000ff127b82 */ /* 0x000e620000000a00 */
[----:B0-----:R-:W-:Y:S02]  /*52c0*/  R2UR UR6, R16 ;  /* 0x00000000100672ca */ /* 0x001fe400000e0000 */
[----:B------:R-:W-:Y:S01]  /*52d0*/  R2UR UR7, R17 ;  /* 0x00000000110772ca */ /* 0x000fe200000e0000 */
[----:B-1----:R-:W-:-:S12]  /*52e0*/  IMAD.WIDE R42, R22, 0x8, R18 ;  /* 0x00000008162a7825 */ /* 0x002fd800078e0212 */
[----:B------:R-:W2:Y:S01]  /*52f0*/  LDG.E.64.CONSTANT R18, desc[UR6][R42.64] ;  /* 0x000000062a127981 */ /* 0x000ea2000c1e9b00 */
[----:B------:R-:W-:Y:S02]  /*5300*/  VIADD R37, R37, 0x1 ;  /* 0x0000000125257836 */ /* 0x000fe40000000000 */
[----:B------:R-:W-:Y:S02]  /*5310*/  VIADD R22, R22, 0x1 ;  /* 0x0000000116167836 */ /* 0x000fe40000000000 */
[----:B--2---:R-:W-:-:S04]  /*5320*/  IMAD.WIDE.U32 R20, P2, R18, R23, R20 ;  /* 0x0000001712147225 */ /* 0x004fc80007840014 */
[C---:B------:R-:W-:Y:S02]  /*5330*/  IMAD R41, R18.reuse, R39, RZ ;  /* 0x0000002712297224 */ /* 0x040fe400078e02ff */
[----:B------:R-:W-:Y:S02]  /*5340*/  IMAD R40, R19, R23, RZ ;  /* 0x0000001713287224 */ /* 0x000fe400078e02ff */
[----:B------:R-:W-:Y:S01]  /*5350*/  IMAD.HI.U32 R18, R18, R39, RZ ;  /* 0x0000002712127227 */ /* 0x000fe200078e00ff */
[----:B------:R-:W-:-:S03]  /*5360*/  IADD3 R21, P0, PT, R41, R21, RZ ;  /* 0x0000001529157210 */ /* 0x000fc60007f1e0ff */
[----:B------:R-:W-:Y:S01]  /*5370*/  IMAD.X R43, RZ, RZ, R18, P2 ;  /* 0x000000ffff2b7224 */ /* 0x000fe200010e0612 */
[----:B------:R-:W-:Y:S01]  /*5380*/  IADD3 R21, P1, PT, R40, R21, RZ ;  /* 0x0000001528157210 */ /* 0x000fe20007f3e0ff */
[----:B------:R-:W-:-:S04]  /*5390*/  IMAD.HI.U32 R40, R19, R23, RZ ;  /* 0x0000001713287227 */ /* 0x000fc800078e00ff */
[----:B------:R-:W-:Y:S01]  /*53a0*/  IMAD.HI.U32 R18, R19, R39, RZ ;  /* 0x0000002713127227 */ /* 0x000fe200078e00ff */
[----:B------:R-:W-:-:S03]  /*53b0*/  IADD3.X R40, P0, PT, R40, R43, RZ, P0, !PT ;  /* 0x0000002b28287210 */ /* 0x000fc6000071e4ff */
[----:B------:R-:W-:Y:S02]  /*53c0*/  IMAD R19, R19, R39, RZ ;  /* 0x0000002713137224 */ /* 0x000fe400078e02ff */
[----:B------:R-:W-:Y:S01]  /*53d0*/  IMAD.X R18, RZ, RZ, R18, P0 ;  /* 0x000000ffff127224 */ /* 0x000fe200000e0612 */
[----:B------:R-:W-:Y:S01]  /*53e0*/  ISETP.NE.AND P0, PT, R37, -0xf, PT ;  /* 0xfffffff12500780c */ /* 0x000fe20003f05270 */
[C---:B------:R-:W-:Y:S01]  /*53f0*/  IMAD R41, R38.reuse, 0x8, R1 ;  /* 0x0000000826297824 */ /* 0x040fe200078e0201 */
[----:B------:R-:W-:Y:S01]  /*5400*/  IADD3.X R40, P1, PT, R19, R40, RZ, P1, !PT ;  /* 0x0000002813287210 */ /* 0x000fe20000f3e4ff */
[----:B------:R-:W-:-:S03]  /*5410*/  VIADD R38, R38, 0x1 ;  /* 0x0000000126267836 */ /* 0x000fc60000000000 */
[----:B------:R0:W-:Y:S01]  /*5420*/  STL.64 [R41], R20 ;  /* 0x0000001429007387 */ /* 0x0001e20000100a00 */
[----:B------:R-:W-:Y:S02]  /*5430*/  IMAD.X R19, RZ, RZ, R18, P1 ;  /* 0x000000ffff137224 */ /* 0x000fe400008e0612 */
[----:B0-----:R-:W-:Y:S02]  /*5440*/  IMAD.MOV.U32 R20, RZ, RZ, R40 ;  /* 0x000000ffff147224 */ /* 0x001fe400078e0028 */
[----:B------:R-:W-:Y:S02]  /*5450*/  IMAD.MOV.U32 R21, RZ, RZ, R19 ;  /* 0x000000ffff157224 */ /* 0x000fe400078e0013 */
[----:B------:R-:W-:Y:S05]  /*5460*/  @P0 BRA `(.L_x_92) ;  /* 0xfffffffc00900947 */ /* 0x000fea000383ffff */
[----:B------:R-:W-:Y:S05]  /*5470*/  BSYNC.RECONVERGENT B4 ;  /* 0x0000000000047941 */ /* 0x000fea0003800200 */
.L_x_91:
[----:B------:R-:W-:-:S07]  /*5480*/  MOV R22, R30 ;  /* 0x0000001e00167202 */ /* 0x000fce0000000f00 */
.L_x_90:
[----:B------:R-:W-:Y:S05]  /*5490*/  BSYNC.RECONVERGENT B3 ;  /* 0x0000000000037941 */ /* 0x000fea0003800200 */
.L_x_89:
[----:B------:R-:W-:Y:S01]  /*54a0*/  LOP3.LUT P0, R43, R34, 0x3f, RZ, 0xc0, !PT ;  /* 0x0000003f222b7812 */ /* 0x000fe2000780c0ff */
[----:B------:R-:W-:-:S04]  /*54b0*/  IMAD.IADD R16, R31, 0x1, R22 ;  /* 0x000000011f107824 */ /* 0x000fc800078e0216 */
[----:B------:R-:W-:-:S05]  /*54c0*/  IMAD.U32 R45, R16, 0x8, R1 ;  /* 0x00000008102d7824 */ /* 0x000fca00078e0001 */
[----:B------:R0:W-:Y:S04]  /*54d0*/  STL.64 [R45+-0x78], R20 ;  /* 0xffff88142d007387 */ /* 0x0001e80000100a00 */
[----:B------:R-:W2:Y:S04]  /*54e0*/  @P0 LDL.64 R30, [R1+0x8] ;  /* 0x00000800011e0983 */ /* 0x000ea80000100a00 */
[----:B------:R-:W3:Y:S04]  /*54f0*/  LDL.64 R18, [R1+0x10] ;  /* 0x0000100001127983 */ /* 0x000ee80000100a00 */
[----:B------:R-:W4:Y:S01]  /*5500*/  LDL.64 R16, [R1+0x18] ;  /* 0x0000180001107983 */ /* 0x000f220000100a00 */
[----:B------:R-:W-:Y:S01]  /*5510*/  @P0 LOP3.LUT R22, R43, 0x3f, RZ, 0x3c, !PT ;  /* 0x0000003f2b160812 */ /* 0x000fe200078e3cff */
[----:B------:R-:W-:Y:S01]  /*5520*/  BSSY.RECONVERGENT B3, `(.L_x_93) ;  /* 0x0000034000037945 */ /* 0x000fe20003800200 */
[----:B--2---:R-:W-:-:S02]  /*5530*/  @P0 SHF.R.U64 R23, R30, 0x1, R31 ;  /* 0x000000011e170819 */ /* 0x004fc4000000121f */
[----:B------:R-:W-:Y:S02]  /*5540*/  @P0 SHF.R.U32.HI R31, RZ, 0x1, R31 ;  /* 0x00000001ff1f0819 */ /* 0x000fe4000001161f */
[CC--:B---3--:R-:W-:Y:S02]  /*5550*/  @P0 SHF.L.U32 R37, R18.reuse, R43.reuse, RZ ;  /* 0x0000002b12250219 */ /* 0x0c8fe400000006ff */
[----:B0-----:R-:W-:Y:S02]  /*5560*/  @P0 SHF.R.U64 R20, R23, R22, R31 ;  /* 0x0000001617140219 */ /* 0x001fe4000000121f */
[--C-:B------:R-:W-:Y:S02]  /*5570*/  @P0 SHF.R.U32.HI R41, RZ, 0x1, R19.reuse ;  /* 0x00000001ff290819 */ /* 0x100fe40000011613 */
[C-C-:B------:R-:W-:Y:S02]  /*5580*/  @P0 SHF.R.U64 R39, R18.reuse, 0x1, R19.reuse ;  /* 0x0000000112270819 */ /* 0x140fe40000001213 */
[----:B------:R-:W-:-:S02]  /*5590*/  @P0 SHF.L.U64.HI R30, R18, R43, R19 ;  /* 0x0000002b121e0219 */ /* 0x000fc40000010213 */
[----:B------:R-:W-:Y:S02]  /*55a0*/  @P0 SHF.R.U32.HI R21, RZ, R22, R31 ;  /* 0x00000016ff150219 */ /* 0x000fe4000001161f */
[----:B------:R-:W-:Y:S02]  /*55b0*/  @P0 LOP3.LUT R18, R37, R20, RZ, 0xfc, !PT ;  /* 0x0000001425120212 */ /* 0x000fe400078efcff */
[----:B----4-:R-:W-:Y:S02]  /*55c0*/  @P0 SHF.L.U32 R23, R16, R43, RZ ;  /* 0x0000002b10170219 */ /* 0x010fe400000006ff */
[----:B------:R-:W-:Y:S01]  /*55d0*/  @P0 SHF.R.U64 R34, R39, R22, R41 ;  /* 0x0000001627220219 */ /* 0x000fe20000001229 */
[----:B------:R-:W-:Y:S01]  /*55e0*/  IMAD.SHL.U32 R20, R18, 0x4, RZ ;  /* 0x0000000412147824 */ /* 0x000fe200078e00ff */
[----:B------:R-:W-:Y:S02]  /*55f0*/  @P0 LOP3.LUT R19, R30, R21, RZ, 0xfc, !PT ;  /* 0x000000151e130212 */ /* 0x000fe400078efcff */
[----:B------:R-:W-:-:S02]  /*5600*/  @P0 SHF.L.U64.HI R43, R16, R43, R17 ;  /* 0x0000002b102b0219 */ /* 0x000fc40000010211 */
[----:B------:R-:W-:Y:S02]  /*5610*/  @P0 SHF.R.U32.HI R22, RZ, R22, R41 ;  /* 0x00000016ff160219 */ /* 0x000fe40000011629 */
[----:B------:R-:W-:Y:S02]  /*5620*/  @P0 LOP3.LUT R16, R23, R34, RZ, 0xfc, !PT ;  /* 0x0000002217100212 */ /* 0x000fe400078efcff */
[----:B------:R-:W-:Y:S02]  /*5630*/  SHF.L.U64.HI R18, R18, 0x2, R19 ;  /* 0x0000000212127819 */ /* 0x000fe40000010213 */
[----:B------:R-:W-:Y:S02]  /*5640*/  @P0 LOP3.LUT R17, R43, R22, RZ, 0xfc, !PT ;  /* 0x000000162b110212 */ /* 0x000fe400078efcff */
[----:B------:R-:W-:Y:S02]  /*5650*/  SHF.L.W.U32.HI R19, R19, 0x2, R16 ;  /* 0x0000000213137819 */ /* 0x000fe40000010e10 */
[----:B------:R-:W-:-:S02]  /*5660*/  IADD3 RZ, P0, PT, RZ, -R20, RZ ;  /* 0x80000014ffff7210 */ /* 0x000fc40007f1e0ff */
[----:B------:R-:W-:Y:S02]  /*5670*/  LOP3.LUT R21, RZ, R18, RZ, 0x33, !PT ;  /* 0x00000012ff157212 */ /* 0x000fe400078e33ff */
[----:B------:R-:W-:Y:S02]  /*5680*/  SHF.L.W.U32.HI R16, R16, 0x2, R17 ;  /* 0x0000000210107819 */ /* 0x000fe40000010e11 */
[----:B------:R-:W-:Y:S02]  /*5690*/  LOP3.LUT R22, RZ, R19, RZ, 0x33, !PT ;  /* 0x00000013ff167212 */ /* 0x000fe400078e33ff */
[----:B------:R-:W-:Y:S02]  /*56a0*/  IADD3.X R21, P0, PT, RZ, R21, RZ, P0, !PT ;  /* 0x00000015ff157210 */ /* 0x000fe4000071e4ff */
[----:B------:R-:W-:Y:S02]  /*56b0*/  LOP3.LUT R23, RZ, R16, RZ, 0x33, !PT ;  /* 0x00000010ff177212 */ /* 0x000fe400078e33ff */
[----:B------:R-:W-:-:S02]  /*56c0*/  IADD3.X R22, P1, PT, RZ, R22, RZ, P0, !PT ;  /* 0x00000016ff167210 */ /* 0x000fc4000073e4ff */
[----:B------:R-:W-:-:S03]  /*56d0*/  ISETP.GT.U32.AND P2, PT, R19, -0x1, PT ;  /* 0xffffffff1300780c */ /* 0x000fc60003f44070 */
[----:B------:R-:W-:Y:S01]  /*56e0*/  IMAD.X R23, RZ, RZ, R23, P1 ;  /* 0x000000ffff177224 */ /* 0x000fe200008e0617 */
[----:B------:R-:W-:-:S04]  /*56f0*/  ISETP.GT.AND.EX P0, PT, R16, -0x1, PT, P2 ;  /* 0xffffffff1000780c */ /* 0x000fc80003f04320 */
[----:B------:R-:W-:Y:S02]  /*5700*/  SEL R23, R16, R23, P0 ;  /* 0x0000001710177207 */ /* 0x000fe40000000000 */
[----:B------:R-:W-:Y:S02]  /*5710*/  SEL R30, R19, R22, P0 ;  /* 0x00000016131e7207 */ /* 0x000fe40000000000 */
[----:B------:R-:W-:-:S04]  /*5720*/  ISETP.NE.U32.AND P1, PT, R23, RZ, PT ;  /* 0x000000ff1700720c */ /* 0x000fc80003f25070 */
[----:B------:R-:W-:Y:S01]  /*5730*/  SEL R19, R30, R23, !P1 ;  /* 0x000000171e137207 */ /* 0x000fe20004800000 */
[----:B------:R-:W-:-:S05]  /*5740*/  @!P0 IMAD.MOV R20, RZ, RZ, -R20 ;  /* 0x000000ffff148224 */ /* 0x000fca00078e0a14 */
[----:B------:R-:W0:Y:S02]  /*5750*/  FLO.U32 R19, R19 ;  /* 0x0000001300137300 */ /* 0x000e2400000e0000 */
[C---:B0-----:R-:W-:Y:S02]  /*5760*/  IADD3 R31, PT, PT, -R19.reuse, 0x1f, RZ ;  /* 0x0000001f131f7810 */ /* 0x041fe40007ffe1ff */
[----:B------:R-:W-:-:S03]  /*5770*/  IADD3 R22, PT, PT, -R19, 0x3f, RZ ;  /* 0x0000003f13167810 */ /* 0x000fc60007ffe1ff */
[----:B------:R-:W-:Y:S01]  /*5780*/  @P1 IMAD.MOV R22, RZ, RZ, R31 ;  /* 0x000000ffff161224 */ /* 0x000fe200078e021f */
[----:B------:R-:W-:-:S04]  /*5790*/  SEL R31, R18, R21, P0 ;  /* 0x00000015121f7207 */ /* 0x000fc80000000000 */
[----:B------:R-:W-:-:S13]  /*57a0*/  ISETP.NE.AND P1, PT, R22, RZ, PT ;  /* 0x000000ff1600720c */ /* 0x000fda0003f25270 */
[----:B------:R-:W-:Y:S05]  /*57b0*/  @!P1 BRA `(.L_x_94) ;  /* 0x0000000000289947 */ /* 0x000fea0003800000 */
[----:B------:R-:W-:Y:S02]  /*57c0*/  LOP3.LUT R19, R22, 0x3f, RZ, 0xc0, !PT ;  /* 0x0000003f16137812 */ /* 0x000fe400078ec0ff */
[--C-:B------:R-:W-:Y:S02]  /*57d0*/  SHF.R.U64 R21, R20, 0x1, R31.reuse ;  /* 0x0000000114157819 */ /* 0x100fe4000000121f */
[----:B------:R-:W-:Y:S02]  /*57e0*/  SHF.R.U32.HI R31, RZ, 0x1, R31 ;  /* 0x00000001ff1f7819 */ /* 0x000fe4000001161f */
[----:B------:R-:W-:Y:S02]  /*57f0*/  LOP3.LUT R18, R22, 0x3f, RZ, 0xc, !PT ;  /* 0x0000003f16127812 */ /* 0x000fe400078e0cff */
[CC--:B------:R-:W-:Y:S02]  /*5800*/  SHF.L.U64.HI R23, R30.reuse, R19.reuse, R23 ;  /* 0x000000131e177219 */ /* 0x0c0fe40000010217 */
[----:B------:R-:W-:-:S02]  /*5810*/  SHF.L.U32 R19, R30, R19, RZ ;  /* 0x000000131e137219 */ /* 0x000fc400000006ff */
[-CC-:B------:R-:W-:Y:S02]  /*5820*/  SHF.R.U64 R30, R21, R18.reuse, R31.reuse ;  /* 0x00000012151e7219 */ /* 0x180fe4000000121f */
[----:B------:R-:W-:Y:S02]  /*5830*/  SHF.R.U32.HI R18, RZ, R18, R31 ;  /* 0x00000012ff127219 */ /* 0x000fe4000001161f */
[----:B------:R-:W-:Y:S02]  /*5840*/  LOP3.LUT R30, R19, R30, RZ, 0xfc, !PT ;  /* 0x0000001e131e7212 */ /* 0x000fe400078efcff */
[----:B------:R-:W-:-:S07]  /*5850*/  LOP3.LUT R23, R23, R18, RZ, 0xfc, !PT ;  /* 0x0000001217177212 */ /* 0x000fce00078efcff */
.L_x_94:
[----:B------:R-:W-:Y:S05]  /*5860*/  BSYNC.RECONVERGENT B3 ;  /* 0x0000000000037941 */ /* 0x000fea0003800200 */
.L_x_93:
[----:B------:R-:W-:-:S04]  /*5870*/  IMAD.WIDE.U32 R20, R30, 0x2168c235, RZ ;  /* 0x2168c2351e147825 */ /* 0x000fc800078e00ff */
[----:B------:R-:W-:Y:S01]  /*5880*/  IMAD.MOV.U32 R18, RZ, RZ, R21 ;  /* 0x000000ffff127224 */ /* 0x000fe200078e0015 */
[----:B------:R-:W-:Y:S01]  /*5890*/  IADD3 RZ, P1, PT, R20, R20, RZ ;  /* 0x0000001414ff7210 */ /* 0x000fe20007f3e0ff */
[----:B------:R-:W-:Y:S02]  /*58a0*/  IMAD.MOV.U32 R19, RZ, RZ, RZ ;  /* 0x000000ffff137224 */ /* 0x000fe400078e00ff */
[----:B------:R-:W-:-:S04]  /*58b0*/  IMAD.HI.U32 R21, R23, -0x36f0255e, RZ ;  /* 0xc90fdaa217157827 */ /* 0x000fc800078e00ff */
[----:B------:R-:W-:-:S04]  /*58c0*/  IMAD.WIDE.U32 R18, R30, -0x36f0255e, R18 ;  /* 0xc90fdaa21e127825 */ /* 0x000fc800078e0012 */
[----:B------:R-:W-:-:S04]  /*58d0*/  IMAD.WIDE.U32 R18, P2, R23, 0x2168c235, R18 ;  /* 0x2168c23517127825 */ /* 0x000fc80007840012 */
[----:B------:R-:W-:Y:S01]  /*58e0*/  IMAD R23, R23, -0x36f0255e, RZ ;  /* 0xc90fdaa217177824 */ /* 0x000fe200078e02ff */
[----:B------:R-:W-:Y:S01]  /*58f0*/  IADD3.X RZ, P1, PT, R18, R18, RZ, P1, !PT ;  /* 0x0000001212ff7210 */ /* 0x000fe20000f3e4ff */
[----:B------:R-:W-:-:S03]  /*5900*/  IMAD.X R20, RZ, RZ, R21, P2 ;  /* 0x000000ffff147224 */ /* 0x000fc600010e0615 */
[----:B------:R-:W-:-:S04]  /*5910*/  IADD3 R19, P2, PT, R23, R19, RZ ;  /* 0x0000001317137210 */ /* 0x000fc80007f5e0ff */
[C---:B------:R-:W-:Y:S01]  /*5920*/  ISETP.GT.U32.AND P3, PT, R19.reuse, RZ, PT ;  /* 0x000000ff1300720c */ /* 0x040fe20003f64070 */
[----:B------:R-:W-:Y:S01]  /*5930*/  IMAD.X R20, RZ, RZ, R20, P2 ;  /* 0x000000ffff147224 */ /* 0x000fe200010e0614 */
[----:B------:R-:W-:-:S04]  /*5940*/  IADD3.X R18, P2, PT, R19, R19, RZ, P1, !PT ;  /* 0x0000001313127210 */ /* 0x000fc80000f5e4ff */
[C---:B------:R-:W-:Y:S01]  /*5950*/  ISETP.GT.AND.EX P1, PT, R20.reuse, RZ, PT, P3 ;  /* 0x000000ff1400720c */ /* 0x040fe20003f24330 */
[----:B------:R-:W-:-:S03]  /*5960*/  IMAD.X R21, R20, 0x1, R20, P2 ;  /* 0x0000000114157824 */ /* 0x000fc600010e0614 */
[----:B------:R-:W-:Y:S02]  /*5970*/  SEL R18, R18, R19, P1 ;  /* 0x0000001312127207 */ /* 0x000fe40000800000 */
[----:B------:R-:W-:Y:S02]  /*5980*/  SEL R20, R21, R20, P1 ;  /* 0x0000001415147207 */ /* 0x000fe40000800000 */
[----:B------:R-:W-:Y:S02]  /*5990*/  IADD3 R23, P2, PT, R18, 0x1, RZ ;  /* 0x0000000112177810 */ /* 0x000fe40007f5e0ff */
[----:B------:R-:W-:Y:S02]  /*59a0*/  SEL R19, RZ, 0xffffffff, !P1 ;  /* 0xffffffffff137807 */ /* 0x000fe40004800000 */
[----:B------:R-:W-:Y:S01]  /*59b0*/  LOP3.LUT P1, R18, R35, 0x80000000, RZ, 0xc0, !PT ;  /* 0x8000000023127812 */ /* 0x000fe2000782c0ff */
[----:B------:R-:W-:Y:S02]  /*59c0*/  IMAD.X R20, RZ, RZ, R20, P2 ;  /* 0x000000ffff147224 */ /* 0x000fe400010e0614 */
[----:B------:R-:W-:Y:S01]  /*59d0*/  IMAD.IADD R22, R19, 0x1, -R22 ;  /* 0x0000000113167824 */ /* 0x000fe200078e0a16 */
[----:B------:R-:W-:-:S02]  /*59e0*/  SHF.R.U32.HI R19, RZ, 0x1e, R17 ;  /* 0x0000001eff137819 */ /* 0x000fc40000011611 */
[----:B------:R-:W-:Y:S01]  /*59f0*/  SHF.R.U64 R23, R23, 0xa, R20 ;  /* 0x0000000a17177819 */ /* 0x000fe20000001214 */
[----:B------:R-:W-:Y:S01]  /*5a00*/  IMAD.SHL.U32 R17, R22, 0x100000, RZ ;  /* 0x0010000016117824 */ /* 0x000fe200078e00ff */
[----:B------:R-:W-:Y:S02]  /*5a10*/  LEA.HI R16, R16, R19, RZ, 0x1 ;  /* 0x0000001310107211 */ /* 0x000fe400078f08ff */
[----:B------:R-:W-:Y:S02]  /*5a20*/  IADD3 R23, P2, PT, R23, 0x1, RZ ;  /* 0x0000000117177810 */ /* 0x000fe40007f5e0ff */
[----:B------:R-:W-:Y:S01]  /*5a30*/  @!P0 LOP3.LUT R18, R18, 0x80000000, RZ, 0x3c, !PT ;  /* 0x8000000012128812 */ /* 0x000fe200078e3cff */
[----:B------:R-:W-:Y:S01]  /*5a40*/  @P1 IMAD.MOV R16, RZ, RZ, -R16 ;  /* 0x000000ffff101224 */ /* 0x000fe200078e0a10 */
[----:B------:R-:W-:-:S04]  /*5a50*/  LEA.HI.X R20, R20, RZ, RZ, 0x16, P2 ;  /* 0x000000ff14147211 */ /* 0x000fc800010fb4ff */
[--C-:B------:R-:W-:Y:S02]  /*5a60*/  SHF.R.U64 R23, R23, 0x1, R20.reuse ;  /* 0x0000000117177819 */ /* 0x100fe40000001214 */
[----:B------:R-:W-:Y:S02]  /*5a70*/  SHF.R.U32.HI R20, RZ, 0x1, R20 ;  /* 0x00000001ff147819 */ /* 0x000fe40000011614 */
[----:B------:R-:W-:-:S04]  /*5a80*/  IADD3 R23, P2, P3, RZ, RZ, R23 ;  /* 0x000000ffff177210 */ /* 0x000fc80007b5e017 */
[----:B------:R-:W-:-:S04]  /*5a90*/  IADD3.X R17, PT, PT, R17, 0x3fe00000, R20, P2, P3 ;  /* 0x3fe0000011117810 */ /* 0x000fc800017e6414 */
[----:B------:R-:W-:-:S07]  /*5aa0*/  LOP3.LUT R35, R17, R18, RZ, 0xfc, !PT ;  /* 0x0000001211237212 */ /* 0x000fce00078efcff */
.L_x_88:
[----:B------:R-:W-:Y:S02]  /*5ab0*/  IMAD.MOV.U32 R37, RZ, RZ, 0x0 ;  /* 0x00000000ff257424 */ /* 0x000fe400078e00ff */
[----:B------:R-:W-:Y:S02]  /*5ac0*/  IMAD.MOV.U32 R30, RZ, RZ, R23 ;  /* 0x000000ffff1e7224 */ /* 0x000fe400078e0017 */
[----:B------:R-:W-:Y:S01]  /*5ad0*/  IMAD.MOV.U32 R31, RZ, RZ, R35 ;  /* 0x000000ffff1f7224 */ /* 0x000fe200078e0023 */
[----:B------:R-:W-:Y:S06]  /*5ae0*/  RET.REL.NODEC R36 `(_Z16device_ray_tracePdil) ;  /* 0xffffffa424447950 */ /* 0x000fec0003c3ffff */
.L_x_95:
[----:B------:R-:W-:-:S00]  /*5af0*/  BRA `(.L_x_95) ;  /* 0xfffffffc00fc7947 */ /* 0x000fc0000383ffff */
[----:B------:R-:W-:-:S00]  /*5b00*/  NOP ;  /* 0x0000000000007918 */ /* 0x000fc00000000000 */
[----:B------:R-:W-:-:S00]  /*5b10*/  NOP ;  /* 0x0000000000007918 */ /* 0x000fc00000000000 */
[----:B------:R-:W-:-:S00]  /*5b20*/  NOP ;  /* 0x0000000000007918 */ /* 0x000fc00000000000 */
[----:B------:R-:W-:-:S00]  /*5b30*/  NOP ;  /* 0x0000000000007918 */ /* 0x000fc00000000000 */
[----:B------:R-:W-:-:S00]  /*5b40*/  NOP ;  /* 0x0000000000007918 */ /* 0x000fc00000000000 */
[----:B------:R-:W-:-:S00]  /*5b50*/  NOP ;  /* 0x0000000000007918 */ /* 0x000fc00000000000 */
[----:B------:R-:W-:-:S00]  /*5b60*/  NOP ;  /* 0x0000000000007918 */ /* 0x000fc00000000000 */
[----:B------:R-:W-:-:S00]  /*5b70*/  NOP ;  /* 0x0000000000007918 */ /* 0x000fc00000000000 */
.L_x_100:


//--------------------- .nv.global.init           --------------------------
	.section	.nv.global.init,"aw",@progbits
	.align	16
.nv.global.init:
	.type		__cudart_sin_cos_coeffs,@object
	.size		__cudart_sin_cos_coeffs,(__cudart_i2opi_d - __cudart_sin_cos_coeffs)
__cudart_sin_cos_coeffs:
        /*0000*/ 	.byte	0x46, 0xd2, 0xb0, 0x2c, 0xf1, 0xe5, 0x5a, 0xbe, 0x92, 0xe3, 0xac, 0x69, 0xe3, 0x1d, 0xc7, 0x3e
        /*0010*/ 	.byte	0xa1, 0x62, 0xdb, 0x19, 0xa0, 0x01, 0x2a, 0xbf, 0x18, 0x08, 0x11, 0x11, 0x11, 0x11, 0x81, 0x3f
        /*0020*/ 	.byte	0x54, 0x55, 0x55, 0x55, 0x55, 0x55, 0xc5, 0xbf, 0x00, 0x00, 0x00, 0x00, 0x00, 0x00, 0x00, 0x00
        /*0030*/ 	.byte	0x00, 0x00, 0x00, 0x00, 0x00, 0x00, 0x00, 0x00, 0x64, 0x81, 0xfd, 0x20, 0x83, 0xff, 0xa8, 0xbd
        /*0040*/ 	.byte	0x28, 0x85, 0xef, 0xc1, 0xa7, 0xee, 0x21, 0x3e, 0xd9, 0xe6, 0x06, 0x8e, 0x4f, 0x7e, 0x92, 0xbe
        /*0050*/ 	.byte	0xe9, 0xbc, 0xdd, 0x19, 0xa0, 0x01, 0xfa, 0x3e, 0x47, 0x5d, 0xc1, 0x16, 0x6c, 0xc1, 0x56, 0xbf
        /*0060*/ 	.byte	0x51, 0x55, 0x55, 0x55, 0x55, 0x55, 0xa5, 0x3f, 0x00, 0x00, 0x00, 0x00, 0x00, 0x00, 0xe0, 0xbf
        /*0070*/ 	.byte	0x00, 0x00, 0x00, 0x00, 0x00, 0x00, 0xf0, 0x3f, 0x00, 0x00, 0x00, 0x00, 0x00, 0x00, 0x00, 0x00
	.type		__cudart_i2opi_d,@object
	.size		__cudart_i2opi_d,(.L_0 - __cudart_i2opi_d)
__cudart_i2opi_d:
        /* <DEDUP_REMOVED lines=9> */
.L_0:


//--------------------- .nv.shared.reserved.0     --------------------------
	.section	.nv.shared.reserved.0,"aw",@nobits
	.weak		__nv_reservedSMEM_offset_0_alias
	.size		__nv_reservedSMEM_offset_0_alias, 0, 64
	.other		__nv_reservedSMEM_offset_0_alias,@"STO_CUDA_RESERVED_SHARED STV_DEFAULT"
__nv_reservedSMEM_offset_0_alias:
	.zero		0
	.zero		64


//--------------------- .nv.constant0._Z16device_ray_tracePdil --------------------------
	.section	.nv.constant0._Z16device_ray_tracePdil,"a",@progbits
	.sectionflags	@""
	.align	4
.nv.constant0._Z16device_ray_tracePdil:
	.zero		920


//--------------------- SYMBOLS --------------------------

	.type		.nv.reservedSmem.offset0,@object
	.size		.nv.reservedSmem.offset0,0x4
